//
// Generated by NVIDIA NVVM Compiler
//
// Compiler Build ID: CL-36424714
// Cuda compilation tools, release 13.0, V13.0.88
// Based on NVVM 20.0.0
//

.version 9.0
.target sm_100
.address_size 64

	// .globl	_Z28kernel_convtranspose_forward19ConvTransposeParams

.visible .entry _Z28kernel_convtranspose_forward19ConvTransposeParams(
	.param .align 8 .b8 _Z28kernel_convtranspose_forward19ConvTransposeParams_param_0[80]
)
{
	.reg .pred 	%p<23>;
	.reg .b32 	%r<211>;
	.reg .b32 	%f<137>;
	.reg .b64 	%rd<125>;

	ld.param.v2.u32 	{%r3, %r4}, [_Z28kernel_convtranspose_forward19ConvTransposeParams_param_0+56];
	ld.param.u32 	%r5, [_Z28kernel_convtranspose_forward19ConvTransposeParams_param_0+64];
	ld.param.v2.u32 	{%r81, %r2}, [_Z28kernel_convtranspose_forward19ConvTransposeParams_param_0+48];
	ld.param.v2.u32 	{%r82, %r1}, [_Z28kernel_convtranspose_forward19ConvTransposeParams_param_0+40];
	ld.param.v2.u32 	{%r83, %r84}, [_Z28kernel_convtranspose_forward19ConvTransposeParams_param_0+32];
	ld.param.u64 	%rd4, [_Z28kernel_convtranspose_forward19ConvTransposeParams_param_0+24];
	ld.param.u64 	%rd6, [_Z28kernel_convtranspose_forward19ConvTransposeParams_param_0+16];
	ld.param.u64 	%rd7, [_Z28kernel_convtranspose_forward19ConvTransposeParams_param_0+8];
	ld.param.u64 	%rd8, [_Z28kernel_convtranspose_forward19ConvTransposeParams_param_0];
	cvta.to.global.u64 	%rd1, %rd8;
	cvta.to.global.u64 	%rd2, %rd7;
	cvta.to.global.u64 	%rd3, %rd6;
	cvta.to.global.u64 	%rd5, %rd4;
	mov.u32 	%r85, %tid.x;
	mov.u32 	%r86, %ctaid.x;
	mov.u32 	%r6, %ntid.x;
	mad.lo.s32 	%r210, %r86, %r6, %r85;
	mul.lo.s32 	%r87, %r83, %r84;
	mul.lo.s32 	%r88, %r87, %r82;
	mul.lo.s32 	%r8, %r88, %r1;
	mul.lo.s32 	%r9, %r81, %r2;
	setp.ge.s32 	%p1, %r210, %r8;
	@%p1 bra 	$L__BB0_32;
	setp.lt.s32 	%p2, %r3, 1;
	mov.u32 	%r89, %nctaid.x;
	mul.lo.s32 	%r10, %r6, %r89;
	@%p2 bra 	$L__BB0_29;
	setp.ne.s64 	%p6, %rd4, 0;
	@%p6 bra 	$L__BB0_16;
	and.b32  	%r11, %r3, 7;
	add.s32 	%r12, %r11, -1;
	and.b32  	%r13, %r3, 3;
	and.b32  	%r14, %r3, 2147483640;
	and.b32  	%r15, %r3, 1;
	neg.s32 	%r16, %r14;
	mul.lo.s32 	%r145, %r1, %r4;
	mul.lo.s32 	%r146, %r145, %r5;
	shl.b32 	%r17, %r146, 3;
	shl.b32 	%r18, %r1, 2;
	shl.b32 	%r19, %r9, 3;
	mul.wide.s32 	%rd115, %r9, 4;
$L__BB0_4:
	setp.lt.u32 	%p15, %r3, 8;
	rem.s32 	%r21, %r210, %r5;
	div.s32 	%r148, %r210, %r2;
	rem.s32 	%r22, %r148, %r4;
	div.s32 	%r23, %r210, %r9;
	mul.lo.s32 	%r149, %r23, %r9;
	sub.s32 	%r24, %r210, %r149;
	mov.f32 	%f128, 0f00000000;
	mov.b32 	%r202, 0;
	@%p15 bra 	$L__BB0_7;
	add.s32 	%r150, %r1, %r23;
	mad.lo.s32 	%r151, %r4, %r150, %r22;
	mad.lo.s32 	%r199, %r5, %r151, %r21;
	shl.b32 	%r152, %r1, 1;
	add.s32 	%r153, %r152, %r23;
	mad.lo.s32 	%r154, %r4, %r153, %r22;
	mad.lo.s32 	%r198, %r5, %r154, %r21;
	mad.lo.s32 	%r155, %r1, 3, %r23;
	mad.lo.s32 	%r156, %r4, %r155, %r22;
	mad.lo.s32 	%r197, %r5, %r156, %r21;
	add.s32 	%r157, %r18, %r23;
	mad.lo.s32 	%r158, %r4, %r157, %r22;
	mad.lo.s32 	%r196, %r5, %r158, %r21;
	mad.lo.s32 	%r159, %r1, 5, %r23;
	mad.lo.s32 	%r160, %r4, %r159, %r22;
	mad.lo.s32 	%r195, %r5, %r160, %r21;
	mad.lo.s32 	%r161, %r1, 6, %r23;
	mad.lo.s32 	%r162, %r4, %r161, %r22;
	mad.lo.s32 	%r194, %r5, %r162, %r21;
	mad.lo.s32 	%r163, %r1, 7, %r23;
	mad.lo.s32 	%r164, %r4, %r163, %r22;
	mad.lo.s32 	%r193, %r5, %r164, %r21;
	mad.lo.s32 	%r165, %r4, %r23, %r22;
	mad.lo.s32 	%r192, %r5, %r165, %r21;
	mov.f32 	%f128, 0f00000000;
	mov.u32 	%r191, %r24;
	mov.u32 	%r200, %r16;
$L__BB0_6:
	.pragma "nounroll";
	mul.wide.s32 	%rd71, %r191, 4;
	add.s64 	%rd72, %rd2, %rd71;
	ld.global.f32 	%f78, [%rd72];
	mul.wide.s32 	%rd73, %r192, 4;
	add.s64 	%rd74, %rd3, %rd73;
	ld.global.f32 	%f79, [%rd74];
	fma.rn.f32 	%f80, %f78, %f79, %f128;
	add.s64 	%rd76, %rd72, %rd115;
	ld.global.f32 	%f81, [%rd76];
	mul.wide.s32 	%rd77, %r199, 4;
	add.s64 	%rd78, %rd3, %rd77;
	ld.global.f32 	%f82, [%rd78];
	fma.rn.f32 	%f83, %f81, %f82, %f80;
	add.s64 	%rd79, %rd76, %rd115;
	ld.global.f32 	%f84, [%rd79];
	mul.wide.s32 	%rd80, %r198, 4;
	add.s64 	%rd81, %rd3, %rd80;
	ld.global.f32 	%f85, [%rd81];
	fma.rn.f32 	%f86, %f84, %f85, %f83;
	add.s64 	%rd82, %rd79, %rd115;
	ld.global.f32 	%f87, [%rd82];
	mul.wide.s32 	%rd83, %r197, 4;
	add.s64 	%rd84, %rd3, %rd83;
	ld.global.f32 	%f88, [%rd84];
	fma.rn.f32 	%f89, %f87, %f88, %f86;
	add.s64 	%rd85, %rd82, %rd115;
	ld.global.f32 	%f90, [%rd85];
	mul.wide.s32 	%rd86, %r196, 4;
	add.s64 	%rd87, %rd3, %rd86;
	ld.global.f32 	%f91, [%rd87];
	fma.rn.f32 	%f92, %f90, %f91, %f89;
	add.s64 	%rd88, %rd85, %rd115;
	ld.global.f32 	%f93, [%rd88];
	mul.wide.s32 	%rd89, %r195, 4;
	add.s64 	%rd90, %rd3, %rd89;
	ld.global.f32 	%f94, [%rd90];
	fma.rn.f32 	%f95, %f93, %f94, %f92;
	add.s64 	%rd91, %rd88, %rd115;
	ld.global.f32 	%f96, [%rd91];
	mul.wide.s32 	%rd92, %r194, 4;
	add.s64 	%rd93, %rd3, %rd92;
	ld.global.f32 	%f97, [%rd93];
	fma.rn.f32 	%f98, %f96, %f97, %f95;
	add.s64 	%rd94, %rd91, %rd115;
	ld.global.f32 	%f99, [%rd94];
	mul.wide.s32 	%rd95, %r193, 4;
	add.s64 	%rd96, %rd3, %rd95;
	ld.global.f32 	%f100, [%rd96];
	fma.rn.f32 	%f128, %f99, %f100, %f98;
	add.s32 	%r200, %r200, 8;
	add.s32 	%r199, %r199, %r17;
	add.s32 	%r198, %r198, %r17;
	add.s32 	%r197, %r197, %r17;
	add.s32 	%r196, %r196, %r17;
	add.s32 	%r195, %r195, %r17;
	add.s32 	%r194, %r194, %r17;
	add.s32 	%r193, %r193, %r17;
	add.s32 	%r192, %r192, %r17;
	add.s32 	%r191, %r191, %r19;
	setp.ne.s32 	%p16, %r200, 0;
	mov.u32 	%r202, %r14;
	@%p16 bra 	$L__BB0_6;
$L__BB0_7:
	setp.eq.s32 	%p17, %r11, 0;
	@%p17 bra 	$L__BB0_15;
	setp.lt.u32 	%p18, %r12, 3;
	@%p18 bra 	$L__BB0_10;
	mad.lo.s32 	%r166, %r202, %r9, %r24;
	mul.wide.s32 	%rd97, %r166, 4;
	add.s64 	%rd98, %rd2, %rd97;
	ld.global.f32 	%f102, [%rd98];
	mad.lo.s32 	%r167, %r202, %r1, %r23;
	mad.lo.s32 	%r168, %r167, %r4, %r22;
	mad.lo.s32 	%r169, %r168, %r5, %r21;
	mul.wide.s32 	%rd99, %r169, 4;
	add.s64 	%rd100, %rd3, %rd99;
	ld.global.f32 	%f103, [%rd100];
	fma.rn.f32 	%f104, %f102, %f103, %f128;
	add.s64 	%rd102, %rd98, %rd115;
	ld.global.f32 	%f105, [%rd102];
	add.s32 	%r170, %r167, %r1;
	mad.lo.s32 	%r171, %r170, %r4, %r22;
	mad.lo.s32 	%r172, %r171, %r5, %r21;
	mul.wide.s32 	%rd103, %r172, 4;
	add.s64 	%rd104, %rd3, %rd103;
	ld.global.f32 	%f106, [%rd104];
	fma.rn.f32 	%f107, %f105, %f106, %f104;
	add.s64 	%rd105, %rd102, %rd115;
	ld.global.f32 	%f108, [%rd105];
	add.s32 	%r173, %r170, %r1;
	mad.lo.s32 	%r174, %r173, %r4, %r22;
	mad.lo.s32 	%r175, %r174, %r5, %r21;
	mul.wide.s32 	%rd106, %r175, 4;
	add.s64 	%rd107, %rd3, %rd106;
	ld.global.f32 	%f109, [%rd107];
	fma.rn.f32 	%f110, %f108, %f109, %f107;
	add.s64 	%rd108, %rd105, %rd115;
	ld.global.f32 	%f111, [%rd108];
	add.s32 	%r176, %r173, %r1;
	mad.lo.s32 	%r177, %r176, %r4, %r22;
	mad.lo.s32 	%r178, %r177, %r5, %r21;
	mul.wide.s32 	%rd109, %r178, 4;
	add.s64 	%rd110, %rd3, %rd109;
	ld.global.f32 	%f112, [%rd110];
	fma.rn.f32 	%f128, %f111, %f112, %f110;
	add.s32 	%r202, %r202, 4;
$L__BB0_10:
	setp.eq.s32 	%p19, %r13, 0;
	@%p19 bra 	$L__BB0_15;
	setp.eq.s32 	%p20, %r13, 1;
	@%p20 bra 	$L__BB0_13;
	mad.lo.s32 	%r179, %r202, %r9, %r24;
	mul.wide.s32 	%rd111, %r179, 4;
	add.s64 	%rd112, %rd2, %rd111;
	ld.global.f32 	%f114, [%rd112];
	mad.lo.s32 	%r180, %r202, %r1, %r23;
	mad.lo.s32 	%r181, %r180, %r4, %r22;
	mad.lo.s32 	%r182, %r181, %r5, %r21;
	mul.wide.s32 	%rd113, %r182, 4;
	add.s64 	%rd114, %rd3, %rd113;
	ld.global.f32 	%f115, [%rd114];
	fma.rn.f32 	%f116, %f114, %f115, %f128;
	add.s64 	%rd116, %rd112, %rd115;
	ld.global.f32 	%f117, [%rd116];
	add.s32 	%r183, %r180, %r1;
	mad.lo.s32 	%r184, %r183, %r4, %r22;
	mad.lo.s32 	%r185, %r184, %r5, %r21;
	mul.wide.s32 	%rd117, %r185, 4;
	add.s64 	%rd118, %rd3, %rd117;
	ld.global.f32 	%f118, [%rd118];
	fma.rn.f32 	%f128, %f117, %f118, %f116;
	add.s32 	%r202, %r202, 2;
$L__BB0_13:
	setp.eq.s32 	%p21, %r15, 0;
	@%p21 bra 	$L__BB0_15;
	mad.lo.s32 	%r186, %r202, %r9, %r24;
	mul.wide.s32 	%rd119, %r186, 4;
	add.s64 	%rd120, %rd2, %rd119;
	ld.global.f32 	%f119, [%rd120];
	mad.lo.s32 	%r187, %r202, %r1, %r23;
	mad.lo.s32 	%r188, %r187, %r4, %r22;
	mad.lo.s32 	%r189, %r188, %r5, %r21;
	mul.wide.s32 	%rd121, %r189, 4;
	add.s64 	%rd122, %rd3, %rd121;
	ld.global.f32 	%f120, [%rd122];
	fma.rn.f32 	%f128, %f119, %f120, %f128;
$L__BB0_15:
	mul.wide.s32 	%rd123, %r210, 4;
	add.s64 	%rd124, %rd1, %rd123;
	st.global.f32 	[%rd124], %f128;
	add.s32 	%r210, %r210, %r10;
	setp.lt.s32 	%p22, %r210, %r8;
	@%p22 bra 	$L__BB0_4;
	bra.uni 	$L__BB0_32;
$L__BB0_16:
	and.b32  	%r59, %r3, 7;
	add.s32 	%r60, %r59, -1;
	and.b32  	%r61, %r3, 3;
	and.b32  	%r62, %r3, 2147483640;
	and.b32  	%r63, %r3, 1;
	mul.wide.s32 	%rd59, %r9, 4;
$L__BB0_17:
	setp.lt.u32 	%p7, %r3, 8;
	rem.s32 	%r65, %r210, %r5;
	div.s32 	%r93, %r210, %r2;
	rem.s32 	%r66, %r93, %r4;
	div.s32 	%r67, %r210, %r9;
	mul.lo.s32 	%r94, %r67, %r9;
	sub.s32 	%r68, %r210, %r94;
	mov.f32 	%f136, 0f00000000;
	mov.b32 	%r207, 0;
	@%p7 bra 	$L__BB0_20;
	mov.f32 	%f136, 0f00000000;
	mov.b32 	%r205, 0;
$L__BB0_19:
	.pragma "nounroll";
	mad.lo.s32 	%r96, %r205, %r9, %r68;
	mul.wide.s32 	%rd15, %r96, 4;
	add.s64 	%rd16, %rd2, %rd15;
	ld.global.f32 	%f30, [%rd16];
	mad.lo.s32 	%r97, %r205, %r1, %r67;
	mad.lo.s32 	%r98, %r97, %r4, %r66;
	mad.lo.s32 	%r99, %r98, %r5, %r65;
	mul.wide.s32 	%rd17, %r99, 4;
	add.s64 	%rd18, %rd3, %rd17;
	ld.global.f32 	%f31, [%rd18];
	fma.rn.f32 	%f32, %f30, %f31, %f136;
	add.s64 	%rd20, %rd16, %rd59;
	ld.global.f32 	%f33, [%rd20];
	add.s32 	%r100, %r97, %r1;
	mad.lo.s32 	%r101, %r100, %r4, %r66;
	mad.lo.s32 	%r102, %r101, %r5, %r65;
	mul.wide.s32 	%rd21, %r102, 4;
	add.s64 	%rd22, %rd3, %rd21;
	ld.global.f32 	%f34, [%rd22];
	fma.rn.f32 	%f35, %f33, %f34, %f32;
	add.s64 	%rd23, %rd20, %rd59;
	ld.global.f32 	%f36, [%rd23];
	add.s32 	%r103, %r100, %r1;
	mad.lo.s32 	%r104, %r103, %r4, %r66;
	mad.lo.s32 	%r105, %r104, %r5, %r65;
	mul.wide.s32 	%rd24, %r105, 4;
	add.s64 	%rd25, %rd3, %rd24;
	ld.global.f32 	%f37, [%rd25];
	fma.rn.f32 	%f38, %f36, %f37, %f35;
	add.s64 	%rd26, %rd23, %rd59;
	ld.global.f32 	%f39, [%rd26];
	add.s32 	%r106, %r103, %r1;
	mad.lo.s32 	%r107, %r106, %r4, %r66;
	mad.lo.s32 	%r108, %r107, %r5, %r65;
	mul.wide.s32 	%rd27, %r108, 4;
	add.s64 	%rd28, %rd3, %rd27;
	ld.global.f32 	%f40, [%rd28];
	fma.rn.f32 	%f41, %f39, %f40, %f38;
	add.s64 	%rd29, %rd26, %rd59;
	ld.global.f32 	%f42, [%rd29];
	add.s32 	%r109, %r106, %r1;
	mad.lo.s32 	%r110, %r109, %r4, %r66;
	mad.lo.s32 	%r111, %r110, %r5, %r65;
	mul.wide.s32 	%rd30, %r111, 4;
	add.s64 	%rd31, %rd3, %rd30;
	ld.global.f32 	%f43, [%rd31];
	fma.rn.f32 	%f44, %f42, %f43, %f41;
	add.s64 	%rd32, %rd29, %rd59;
	ld.global.f32 	%f45, [%rd32];
	add.s32 	%r112, %r109, %r1;
	mad.lo.s32 	%r113, %r112, %r4, %r66;
	mad.lo.s32 	%r114, %r113, %r5, %r65;
	mul.wide.s32 	%rd33, %r114, 4;
	add.s64 	%rd34, %rd3, %rd33;
	ld.global.f32 	%f46, [%rd34];
	fma.rn.f32 	%f47, %f45, %f46, %f44;
	add.s64 	%rd35, %rd32, %rd59;
	ld.global.f32 	%f48, [%rd35];
	add.s32 	%r115, %r112, %r1;
	mad.lo.s32 	%r116, %r115, %r4, %r66;
	mad.lo.s32 	%r117, %r116, %r5, %r65;
	mul.wide.s32 	%rd36, %r117, 4;
	add.s64 	%rd37, %rd3, %rd36;
	ld.global.f32 	%f49, [%rd37];
	fma.rn.f32 	%f50, %f48, %f49, %f47;
	add.s64 	%rd38, %rd35, %rd59;
	ld.global.f32 	%f51, [%rd38];
	add.s32 	%r118, %r115, %r1;
	mad.lo.s32 	%r119, %r118, %r4, %r66;
	mad.lo.s32 	%r120, %r119, %r5, %r65;
	mul.wide.s32 	%rd39, %r120, 4;
	add.s64 	%rd40, %rd3, %rd39;
	ld.global.f32 	%f52, [%rd40];
	fma.rn.f32 	%f136, %f51, %f52, %f50;
	add.s32 	%r205, %r205, 8;
	setp.ne.s32 	%p8, %r205, %r62;
	mov.u32 	%r207, %r62;
	@%p8 bra 	$L__BB0_19;
$L__BB0_20:
	setp.eq.s32 	%p9, %r59, 0;
	@%p9 bra 	$L__BB0_28;
	setp.lt.u32 	%p10, %r60, 3;
	@%p10 bra 	$L__BB0_23;
	mad.lo.s32 	%r121, %r207, %r9, %r68;
	mul.wide.s32 	%rd41, %r121, 4;
	add.s64 	%rd42, %rd2, %rd41;
	ld.global.f32 	%f54, [%rd42];
	mad.lo.s32 	%r122, %r207, %r1, %r67;
	mad.lo.s32 	%r123, %r122, %r4, %r66;
	mad.lo.s32 	%r124, %r123, %r5, %r65;
	mul.wide.s32 	%rd43, %r124, 4;
	add.s64 	%rd44, %rd3, %rd43;
	ld.global.f32 	%f55, [%rd44];
	fma.rn.f32 	%f56, %f54, %f55, %f136;
	add.s64 	%rd46, %rd42, %rd59;
	ld.global.f32 	%f57, [%rd46];
	add.s32 	%r125, %r122, %r1;
	mad.lo.s32 	%r126, %r125, %r4, %r66;
	mad.lo.s32 	%r127, %r126, %r5, %r65;
	mul.wide.s32 	%rd47, %r127, 4;
	add.s64 	%rd48, %rd3, %rd47;
	ld.global.f32 	%f58, [%rd48];
	fma.rn.f32 	%f59, %f57, %f58, %f56;
	add.s64 	%rd49, %rd46, %rd59;
	ld.global.f32 	%f60, [%rd49];
	add.s32 	%r128, %r125, %r1;
	mad.lo.s32 	%r129, %r128, %r4, %r66;
	mad.lo.s32 	%r130, %r129, %r5, %r65;
	mul.wide.s32 	%rd50, %r130, 4;
	add.s64 	%rd51, %rd3, %rd50;
	ld.global.f32 	%f61, [%rd51];
	fma.rn.f32 	%f62, %f60, %f61, %f59;
	add.s64 	%rd52, %rd49, %rd59;
	ld.global.f32 	%f63, [%rd52];
	add.s32 	%r131, %r128, %r1;
	mad.lo.s32 	%r132, %r131, %r4, %r66;
	mad.lo.s32 	%r133, %r132, %r5, %r65;
	mul.wide.s32 	%rd53, %r133, 4;
	add.s64 	%rd54, %rd3, %rd53;
	ld.global.f32 	%f64, [%rd54];
	fma.rn.f32 	%f136, %f63, %f64, %f62;
	add.s32 	%r207, %r207, 4;
$L__BB0_23:
	setp.eq.s32 	%p11, %r61, 0;
	@%p11 bra 	$L__BB0_28;
	setp.eq.s32 	%p12, %r61, 1;
	@%p12 bra 	$L__BB0_26;
	mad.lo.s32 	%r134, %r207, %r9, %r68;
	mul.wide.s32 	%rd55, %r134, 4;
	add.s64 	%rd56, %rd2, %rd55;
	ld.global.f32 	%f66, [%rd56];
	mad.lo.s32 	%r135, %r207, %r1, %r67;
	mad.lo.s32 	%r136, %r135, %r4, %r66;
	mad.lo.s32 	%r137, %r136, %r5, %r65;
	mul.wide.s32 	%rd57, %r137, 4;
	add.s64 	%rd58, %rd3, %rd57;
	ld.global.f32 	%f67, [%rd58];
	fma.rn.f32 	%f68, %f66, %f67, %f136;
	add.s64 	%rd60, %rd56, %rd59;
	ld.global.f32 	%f69, [%rd60];
	add.s32 	%r138, %r135, %r1;
	mad.lo.s32 	%r139, %r138, %r4, %r66;
	mad.lo.s32 	%r140, %r139, %r5, %r65;
	mul.wide.s32 	%rd61, %r140, 4;
	add.s64 	%rd62, %rd3, %rd61;
	ld.global.f32 	%f70, [%rd62];
	fma.rn.f32 	%f136, %f69, %f70, %f68;
	add.s32 	%r207, %r207, 2;
$L__BB0_26:
	setp.eq.s32 	%p13, %r63, 0;
	@%p13 bra 	$L__BB0_28;
	mad.lo.s32 	%r141, %r207, %r9, %r68;
	mul.wide.s32 	%rd63, %r141, 4;
	add.s64 	%rd64, %rd2, %rd63;
	ld.global.f32 	%f71, [%rd64];
	mad.lo.s32 	%r142, %r207, %r1, %r67;
	mad.lo.s32 	%r143, %r142, %r4, %r66;
	mad.lo.s32 	%r144, %r143, %r5, %r65;
	mul.wide.s32 	%rd65, %r144, 4;
	add.s64 	%rd66, %rd3, %rd65;
	ld.global.f32 	%f72, [%rd66];
	fma.rn.f32 	%f136, %f71, %f72, %f136;
$L__BB0_28:
	mul.wide.s32 	%rd67, %r67, 4;
	add.s64 	%rd68, %rd5, %rd67;
	ld.global.f32 	%f73, [%rd68];
	add.f32 	%f74, %f136, %f73;
	mul.wide.s32 	%rd69, %r210, 4;
	add.s64 	%rd70, %rd1, %rd69;
	st.global.f32 	[%rd70], %f74;
	add.s32 	%r210, %r210, %r10;
	setp.lt.s32 	%p14, %r210, %r8;
	@%p14 bra 	$L__BB0_17;
	bra.uni 	$L__BB0_32;
$L__BB0_29:
	setp.eq.s64 	%p3, %rd4, 0;
	@%p3 bra 	$L__BB0_30;
	bra.uni 	$L__BB0_31;
$L__BB0_30:
	mul.wide.s32 	%rd13, %r210, 4;
	add.s64 	%rd14, %rd1, %rd13;
	mov.b32 	%r91, 0;
	st.global.u32 	[%rd14], %r91;
	add.s32 	%r210, %r210, %r10;
	setp.lt.s32 	%p5, %r210, %r8;
	@%p5 bra 	$L__BB0_30;
	bra.uni 	$L__BB0_32;
$L__BB0_31:
	div.s32 	%r90, %r210, %r9;
	mul.wide.s32 	%rd9, %r90, 4;
	add.s64 	%rd10, %rd5, %rd9;
	ld.global.f32 	%f25, [%rd10];
	add.f32 	%f26, %f25, 0f00000000;
	mul.wide.s32 	%rd11, %r210, 4;
	add.s64 	%rd12, %rd1, %rd11;
	st.global.f32 	[%rd12], %f26;
	add.s32 	%r210, %r210, %r10;
	setp.lt.s32 	%p4, %r210, %r8;
	@%p4 bra 	$L__BB0_31;
$L__BB0_32:
	ret;

}


// ===== COMPILED SASS (sm_100) =====

	.target	sm_100

	.elftype	@"ET_EXEC"


//--------------------- .note.nv.tkinfo           --------------------------
	.section	.note.nv.tkinfo,"",@"SHT_NOTE"
	.sectionflags	@"SHF_NOTE_NV_TKINFO"
	.tkinfo
        /*0018*/ 	.word	0x00000002
        /*0030*/ 	.string	""
        /*0030*/ 	.string	"ptxas"
        /*0030*/ 	.string	"Cuda compilation tools, release 13.0, V13.0.88"
        /*0030*/ 	.string	"Build cuda_13.0.r13.0/compiler.36424714_0"
        /*0030*/ 	.string	"-arch sm_100 -m 64 "



//--------------------- .note.nv.cuinfo           --------------------------
	.section	.note.nv.cuinfo,"",@"SHT_NOTE"
	.sectionflags	@"SHF_NOTE_NV_CUINFO"
        /*0018*/ 	.short	0x0002
        /*001a*/ 	.short	0x0064
        /*001c*/ 	.short	0x0082
	.zero		2


//--------------------- .nv.info                  --------------------------
	.section	.nv.info,"",@"SHT_CUDA_INFO"
	.align	4


	//----- nvinfo : EIATTR_REGCOUNT
	.align		4
        /*0000*/ 	.byte	0x04, 0x2f
        /*0002*/ 	.short	(.L_1 - .L_0)
	.align		4
.L_0:
        /*0004*/ 	.word	index@(_Z28kernel_convtranspose_forward19ConvTransposeParams)
        /*0008*/ 	.word	0x00000020


	//----- nvinfo : EIATTR_FRAME_SIZE
	.align		4
.L_1:
        /*000c*/ 	.byte	0x04, 0x11
        /*000e*/ 	.short	(.L_3 - .L_2)
	.align		4
.L_2:
        /*0010*/ 	.word	index@(_Z28kernel_convtranspose_forward19ConvTransposeParams)
        /*0014*/ 	.word	0x00000000


	//----- nvinfo : EIATTR_MIN_STACK_SIZE
	.align		4
.L_3:
        /*0018*/ 	.byte	0x04, 0x12
        /*001a*/ 	.short	(.L_5 - .L_4)
	.align		4
.L_4:
        /*001c*/ 	.word	index@(_Z28kernel_convtranspose_forward19ConvTransposeParams)
        /*0020*/ 	.word	0x00000000
.L_5:


//--------------------- .nv.compat                --------------------------
	.section	.nv.compat,"",@"SHT_CUDA_COMPAT_INFO"
	.align	4
        /*0000*/ 	.byte	0x02, 0x09, 0x00, 0x00, 0x02, 0x02, 0x01, 0x00, 0x02, 0x05, 0x05, 0x00, 0x03, 0x07, 0x01, 0x01
        /*0010*/ 	.byte	0x02, 0x03, 0x00, 0x00, 0x02, 0x06, 0x01, 0x00, 0x04, 0x0b, 0x08, 0x00, 0x09, 0x00, 0x00, 0x00
        /*0020*/ 	.byte	0x00, 0x00, 0x00, 0x00


//--------------------- .nv.info._Z28kernel_convtranspose_forward19ConvTransposeParams --------------------------
	.section	.nv.info._Z28kernel_convtranspose_forward19ConvTransposeParams,"",@"SHT_CUDA_INFO"
	.sectionflags	@""
	.align	4


	//----- nvinfo : EIATTR_CUDA_API_VERSION
	.align		4
        /*0000*/ 	.byte	0x04, 0x37
        /*0002*/ 	.short	(.L_7 - .L_6)
.L_6:
        /*0004*/ 	.word	0x00000082


	//----- nvinfo : EIATTR_KPARAM_INFO
	.align		4
.L_7:
        /*0008*/ 	.byte	0x04, 0x17
        /*000a*/ 	.short	(.L_9 - .L_8)
.L_8:
        /*000c*/ 	.word	0x00000000
        /*0010*/ 	.short	0x0000
        /*0012*/ 	.short	0x0000
        /*0014*/ 	.byte	0x00, 0xf0, 0x41, 0x01


	//----- nvinfo : EIATTR_SPARSE_MMA_MASK
	.align		4
.L_9:
        /*0018*/ 	.byte	0x03, 0x50
        /*001a*/ 	.short	0x0000


	//----- nvinfo : EIATTR_MAXREG_COUNT
	.align		4
        /*001c*/ 	.byte	0x03, 0x1b
        /*001e*/ 	.short	0x00ff


	//----- nvinfo : EIATTR_MERCURY_ISA_VERSION
	.align		4
        /*0020*/ 	.byte	0x03, 0x5f
        /*0022*/ 	.short	0x0101


	//----- nvinfo : EIATTR_VRC_CTA_INIT_COUNT
	.align		4
        /*0024*/ 	.byte	0x02, 0x4a
	.zero		1
	.zero		1


	//----- nvinfo : EIATTR_EXIT_INSTR_OFFSETS
	.align		4
        /*0028*/ 	.byte	0x04, 0x1c
        /*002a*/ 	.short	(.L_11 - .L_10)


	//   ....[0]....
.L_10:
        /*002c*/ 	.word	0x000000a0


	//   ....[1]....
        /*0030*/ 	.word	0x000012f0


	//   ....[2]....
        /*0034*/ 	.word	0x000023a0


	//   ....[3]....
        /*0038*/ 	.word	0x00002630


	//   ....[4]....
        /*003c*/ 	.word	0x000026a0


	//----- nvinfo : EIATTR_CRS_STACK_SIZE
	.align		4
.L_11:
        /*0040*/ 	.byte	0x04, 0x1e
        /*0042*/ 	.short	(.L_13 - .L_12)
.L_12:
        /*0044*/ 	.word	0x00000000


	//----- nvinfo : EIATTR_CBANK_PARAM_SIZE
	.align		4
.L_13:
        /*0048*/ 	.byte	0x03, 0x19
        /*004a*/ 	.short	0x0050


	//----- nvinfo : EIATTR_PARAM_CBANK
	.align		4
        /*004c*/ 	.byte	0x04, 0x0a
        /*004e*/ 	.short	(.L_15 - .L_14)
	.align		4
.L_14:
        /*0050*/ 	.word	index@(.nv.constant0._Z28kernel_convtranspose_forward19ConvTransposeParams)
        /*0054*/ 	.short	0x0380
        /*0056*/ 	.short	0x0050


	//----- nvinfo : EIATTR_SW_WAR
	.align		4
.L_15:
        /*0058*/ 	.byte	0x04, 0x36
        /*005a*/ 	.short	(.L_17 - .L_16)
.L_16:
        /*005c*/ 	.word	0x00000008
.L_17:


//--------------------- .nv.callgraph             --------------------------
	.section	.nv.callgraph,"",@"SHT_CUDA_CALLGRAPH"
	.align	4
	.sectionentsize	8
	.align		4
        /*0000*/ 	.word	0x00000000
	.align		4
        /*0004*/ 	.word	0xffffffff
	.align		4
        /*0008*/ 	.word	0x00000000
	.align		4
        /*000c*/ 	.word	0xfffffffe
	.align		4
        /*0010*/ 	.word	0x00000000
	.align		4
        /*0014*/ 	.word	0xfffffffd
	.align		4
        /*0018*/ 	.word	0x00000000
	.align		4
        /*001c*/ 	.word	0xfffffffc


//--------------------- .text._Z28kernel_convtranspose_forward19ConvTransposeParams --------------------------
	.section	.text._Z28kernel_convtranspose_forward19ConvTransposeParams,"ax",@progbits
	.align	128
        .global         _Z28kernel_convtranspose_forward19ConvTransposeParams
        .type           _Z28kernel_convtranspose_forward19ConvTransposeParams,@function
        .size           _Z28kernel_convtranspose_forward19ConvTransposeParams,(.L_x_18 - _Z28kernel_convtranspose_forward19ConvTransposeParams)
        .other          _Z28kernel_convtranspose_forward19ConvTransposeParams,@"STO_CUDA_ENTRY STV_DEFAULT"
_Z28kernel_convtranspose_forward19ConvTransposeParams:
.text._Z28kernel_convtranspose_forward19ConvTransposeParams:
[----:B------:R-:W-:Y:S01]  /*0000*/  LDC R1, c[0x0][0x37c] ;  /* 0x0000df00ff017b82 */ /* 0x000fe20000000800 */
[----:B------:R-:W0:Y:S01]  /*0010*/  S2R R3, SR_TID.X ;  /* 0x0000000000037919 */ /* 0x000e220000002100 */
[----:B------:R-:W1:Y:S06]  /*0020*/  LDCU.128 UR4, c[0x0][0x3a0] ;  /* 0x00007400ff0477ac */ /* 0x000e6c0008000c00 */
[----:B------:R-:W0:Y:S08]  /*0030*/  S2UR UR8, SR_CTAID.X ;  /* 0x00000000000879c3 */ /* 0x000e300000002500 */
[----:B------:R-:W0:Y:S01]  /*0040*/  LDC R2, c[0x0][0x360] ;  /* 0x0000d800ff027b82 */ /* 0x000e220000000800 */
[----:B-1----:R-:W-:-:S04]  /*0050*/  UIMAD UR4, UR4, UR5, URZ ;  /* 0x00000005040472a4 */ /* 0x002fc8000f8e02ff */
[----:B------:R-:W-:-:S04]  /*0060*/  UIMAD UR4, UR4, UR6, URZ ;  /* 0x00000006040472a4 */ /* 0x000fc8000f8e02ff */
[----:B------:R-:W-:Y:S01]  /*0070*/  UIMAD UR4, UR4, UR7, URZ ;  /* 0x00000007040472a4 */ /* 0x000fe2000f8e02ff */
[----:B0-----:R-:W-:-:S05]  /*0080*/  IMAD R3, R2, UR8, R3 ;  /* 0x0000000802037c24 */ /* 0x001fca000f8e0203 */
[----:B------:R-:W-:-:S13]  /*0090*/  ISETP.GE.AND P0, PT, R3, UR4, PT ;  /* 0x0000000403007c0c */ /* 0x000fda000bf06270 */
[----:B------:R-:W-:Y:S05]  /*00a0*/  @P0 EXIT ;  /* 0x000000000000094d */ /* 0x000fea0003800000 */
[----:B------:R-:W0:Y:S01]  /*00b0*/  LDCU UR5, c[0x0][0x3b8] ;  /* 0x00007700ff0577ac */ /* 0x000e220008000800 */
[----:B------:R-:W1:Y:S01]  /*00c0*/  LDC.64 R4, c[0x0][0x3b0] ;  /* 0x0000ec00ff047b82 */ /* 0x000e620000000a00 */
[----:B------:R-:W2:Y:S01]  /*00d0*/  LDCU UR6, c[0x0][0x370] ;  /* 0x00006e00ff0677ac */ /* 0x000ea20008000800 */
[----:B------:R-:W3:Y:S01]  /*00e0*/  LDCU.64 UR10, c[0x0][0x358] ;  /* 0x00006b00ff0a77ac */ /* 0x000ee20008000a00 */
[----:B0-----:R-:W-:Y:S01]  /*00f0*/  UISETP.GE.AND UP0, UPT, UR5, 0x1, UPT ;  /* 0x000000010500788c */ /* 0x001fe2000bf06270 */
[----:B--2---:R-:W-:Y:S02]  /*0100*/  IMAD R2, R2, UR6, RZ ;  /* 0x0000000602027c24 */ /* 0x004fe4000f8e02ff */
[----:B-1----:R-:W-:-:S06]  /*0110*/  IMAD R0, R4, R5, RZ ;  /* 0x0000000504007224 */ /* 0x002fcc00078e02ff */
[----:B---3--:R-:W-:Y:S05]  /*0120*/  BRA.U !UP0, `(.L_x_0) ;  /* 0x0000002108a07547 */ /* 0x008fea000b800000 */
[----:B------:R-:W0:Y:S02]  /*0130*/  LDCU.64 UR8, c[0x0][0x398] ;  /* 0x00007300ff0877ac */ /* 0x000e240008000a00 */
[----:B0-----:R-:W-:-:S04]  /*0140*/  UISETP.NE.U32.AND UP0, UPT, UR8, URZ, UPT ;  /* 0x000000ff0800728c */ /* 0x001fc8000bf05070 */
[----:B------:R-:W-:-:S09]  /*0150*/  UISETP.NE.AND.EX UP0, UPT, UR9, URZ, UPT, UP0 ;  /* 0x000000ff0900728c */ /* 0x000fd2000bf05300 */
[----:B------:R-:W-:Y:S05]  /*0160*/  BRA.U UP0, `(.L_x_1) ;  /* 0x0000001100647547 */ /* 0x000fea000b800000 */
[----:B------:R-:W0:Y:S01]  /*0170*/  LDCU UR6, c[0x0][0x3bc] ;  /* 0x00007780ff0677ac */ /* 0x000e220008000800 */
[----:B------:R-:W1:Y:S01]  /*0180*/  LDC R4, c[0x0][0x3c0] ;  /* 0x0000f000ff047b82 */ /* 0x000e620000000800 */
[----:B------:R-:W-:Y:S02]  /*0190*/  ULOP3.LUT UR8, UR5, 0x7, URZ, 0xc0, !UPT ;  /* 0x0000000705087892 */ /* 0x000fe4000f8ec0ff */
[----:B------:R-:W-:Y:S02]  /*01a0*/  ULOP3.LUT UR9, UR5, 0x3, URZ, 0xc0, !UPT ;  /* 0x0000000305097892 */ /* 0x000fe4000f8ec0ff */
[----:B------:R-:W-:Y:S02]  /*01b0*/  ULOP3.LUT UR5, UR5, 0x7ffffff8, URZ, 0xc0, !UPT ;  /* 0x7ffffff805057892 */ /* 0x000fe4000f8ec0ff */
[----:B0-----:R-:W-:Y:S02]  /*01c0*/  UIMAD UR6, UR7, UR6, URZ ;  /* 0x00000006070672a4 */ /* 0x001fe4000f8e02ff */
[----:B------:R-:W-:-:S04]  /*01d0*/  UIADD3 UR7, UPT, UPT, UR8, -0x1, URZ ;  /* 0xffffffff08077890 */ /* 0x000fc8000fffe0ff */
[----:B------:R-:W-:Y:S01]  /*01e0*/  UISETP.GE.U32.AND UP0, UPT, UR7, 0x3, UPT ;  /* 0x000000030700788c */ /* 0x000fe2000bf06070 */
[----:B-1----:R-:W-:-:S10]  /*01f0*/  IMAD R4, R4, UR6, RZ ;  /* 0x0000000604047c24 */ /* 0x002fd4000f8e02ff */
.L_x_7:
[----:B0-----:R-:W0:Y:S01]  /*0200*/  LDC R8, c[0x0][0x3b4] ;  /* 0x0000ed00ff087b82 */ /* 0x001e220000000800 */
[----:B------:R-:W-:Y:S01]  /*0210*/  IABS R5, R0 ;  /* 0x0000000000057213 */ /* 0x000fe20000000000 */
[----:B-1----:R-:W1:Y:S01]  /*0220*/  LDCU UR6, c[0x0][0x3b8] ;  /* 0x00007700ff0677ac */ /* 0x002e620008000800 */
[----:B------:R-:W-:Y:S02]  /*0230*/  IABS R15, R3 ;  /* 0x00000003000f7213 */ /* 0x000fe40000000000 */
[----:B------:R-:W2:Y:S01]  /*0240*/  I2F.RP R9, R5 ;  /* 0x0000000500097306 */ /* 0x000ea20000209400 */
[----:B------:R-:W-:Y:S02]  /*0250*/  ISETP.NE.AND P3, PT, R0, RZ, PT ;  /* 0x000000ff0000720c */ /* 0x000fe40003f65270 */
[----:B------:R-:W3:Y:S01]  /*0260*/  LDC R27, c[0x0][0x3c0] ;  /* 0x0000f000ff1b7b82 */ /* 0x000ee20000000800 */
[----:B------:R-:W-:-:S07]  /*0270*/  ISETP.GE.AND P5, PT, R3, RZ, PT ;  /* 0x000000ff0300720c */ /* 0x000fce0003fa6270 */
[----:B------:R-:W4:Y:S01]  /*0280*/  LDC R13, c[0x0][0x3bc] ;  /* 0x0000ef00ff0d7b82 */ /* 0x000f220000000800 */
[----:B--2---:R-:W-:Y:S01]  /*0290*/  MUFU.RCP R9, R9 ;  /* 0x0000000900097308 */ /* 0x004fe20000001000 */
[----:B-1----:R-:W-:Y:S01]  /*02a0*/  UISETP.GE.U32.AND UP1, UPT, UR6, 0x8, UPT ;  /* 0x000000080600788c */ /* 0x002fe2000bf26070 */
[----:B0-----:R-:W-:-:S06]  /*02b0*/  IABS R6, R8 ;  /* 0x0000000800067213 */ /* 0x001fcc0000000000 */
[----:B------:R-:W0:Y:S01]  /*02c0*/  I2F.RP R7, R6 ;  /* 0x0000000600077306 */ /* 0x000e220000209400 */
[----:B---3--:R-:W-:-:S07]  /*02d0*/  IABS R12, R27 ;  /* 0x0000001b000c7213 */ /* 0x008fce0000000000 */
[----:B------:R-:W1:Y:S01]  /*02e0*/  I2F.RP R17, R12 ;  /* 0x0000000c00117306 */ /* 0x000e620000209400 */
[----:B----4-:R-:W-:-:S07]  /*02f0*/  IABS R14, R13 ;  /* 0x0000000d000e7213 */ /* 0x010fce0000000000 */
[----:B0-----:R-:W0:Y:S08]  /*0300*/  MUFU.RCP R7, R7 ;  /* 0x0000000700077308 */ /* 0x001e300000001000 */
[----:B------:R-:W2:Y:S08]  /*0310*/  I2F.RP R18, R14 ;  /* 0x0000000e00127306 */ /* 0x000eb00000209400 */
[----:B-1----:R-:W-:Y:S01]  /*0320*/  MUFU.RCP R17, R17 ;  /* 0x0000001100117308 */ /* 0x002fe20000001000 */
[----:B0-----:R-:W-:-:S07]  /*0330*/  IADD3 R10, PT, PT, R7, 0xffffffe, RZ ;  /* 0x0ffffffe070a7810 */ /* 0x001fce0007ffe0ff */
[----:B------:R0:W1:Y:S08]  /*0340*/  F2I.FTZ.U32.TRUNC.NTZ R11, R10 ;  /* 0x0000000a000b7305 */ /* 0x000070000021f000 */
[----:B--2---:R-:W2:Y:S01]  /*0350*/  MUFU.RCP R18, R18 ;  /* 0x0000001200127308 */ /* 0x004ea20000001000 */
[----:B0-----:R-:W-:Y:S01]  /*0360*/  HFMA2 R10, -RZ, RZ, 0, 0 ;  /* 0x00000000ff0a7431 */ /* 0x001fe200000001ff */
[----:B-1----:R-:W-:-:S05]  /*0370*/  IADD3 R7, PT, PT, RZ, -R11, RZ ;  /* 0x8000000bff077210 */ /* 0x002fca0007ffe0ff */
[----:B------:R-:W-:-:S04]  /*0380*/  IMAD R7, R7, R6, RZ ;  /* 0x0000000607077224 */ /* 0x000fc800078e02ff */
[----:B------:R-:W-:Y:S01]  /*0390*/  IMAD.HI.U32 R10, R11, R7, R10 ;  /* 0x000000070b0a7227 */ /* 0x000fe200078e000a */
[----:B------:R-:W-:Y:S02]  /*03a0*/  IADD3 R7, PT, PT, R9, 0xffffffe, RZ ;  /* 0x0ffffffe09077810 */ /* 0x000fe40007ffe0ff */
[----:B------:R-:W-:-:S03]  /*03b0*/  IADD3 R9, PT, PT, R17, 0xffffffe, RZ ;  /* 0x0ffffffe11097810 */ /* 0x000fc60007ffe0ff */
[----:B------:R-:W-:Y:S01]  /*03c0*/  IMAD.HI.U32 R16, R10, R15, RZ ;  /* 0x0000000f0a107227 */ /* 0x000fe200078e00ff */
[----:B------:R-:W-:Y:S01]  /*03d0*/  F2I.FTZ.U32.TRUNC.NTZ R7, R7 ;  /* 0x0000000700077305 */ /* 0x000fe2000021f000 */
[----:B--2---:R-:W-:-:S03]  /*03e0*/  IADD3 R10, PT, PT, R18, 0xffffffe, RZ ;  /* 0x0ffffffe120a7810 */ /* 0x004fc60007ffe0ff */
[----:B------:R-:W-:-:S04]  /*03f0*/  IADD3 R11, PT, PT, -R16, RZ, RZ ;  /* 0x000000ff100b7210 */ /* 0x000fc80007ffe1ff */
[----:B------:R-:W0:Y:S01]  /*0400*/  F2I.FTZ.U32.TRUNC.NTZ R9, R9 ;  /* 0x0000000900097305 */ /* 0x000e22000021f000 */
[----:B------:R-:W-:-:S05]  /*0410*/  IMAD R11, R6, R11, R15 ;  /* 0x0000000b060b7224 */ /* 0x000fca00078e020f */
[----:B------:R-:W-:Y:S02]  /*0420*/  ISETP.GT.U32.AND P1, PT, R6, R11, PT ;  /* 0x0000000b0600720c */ /* 0x000fe40003f24070 */
[----:B0-----:R-:W-:-:S11]  /*0430*/  IADD3 R19, PT, PT, RZ, -R9, RZ ;  /* 0x80000009ff137210 */ /* 0x001fd60007ffe0ff */
[-C--:B------:R-:W-:Y:S02]  /*0440*/  @!P1 IADD3 R11, PT, PT, R11, -R6.reuse, RZ ;  /* 0x800000060b0b9210 */ /* 0x080fe40007ffe0ff */
[----:B------:R-:W-:Y:S02]  /*0450*/  @!P1 IADD3 R16, PT, PT, R16, 0x1, RZ ;  /* 0x0000000110109810 */ /* 0x000fe40007ffe0ff */
[----:B------:R-:W-:Y:S02]  /*0460*/  ISETP.GE.U32.AND P0, PT, R11, R6, PT ;  /* 0x000000060b00720c */ /* 0x000fe40003f06070 */
[----:B------:R-:W-:Y:S01]  /*0470*/  LOP3.LUT R6, R3, R8, RZ, 0x3c, !PT ;  /* 0x0000000803067212 */ /* 0x000fe200078e3cff */
[----:B------:R0:W1:Y:S01]  /*0480*/  F2I.FTZ.U32.TRUNC.NTZ R11, R10 ;  /* 0x0000000a000b7305 */ /* 0x000062000021f000 */
[----:B------:R-:W-:Y:S02]  /*0490*/  ISETP.NE.AND P1, PT, R8, RZ, PT ;  /* 0x000000ff0800720c */ /* 0x000fe40003f25270 */
[----:B------:R-:W-:-:S02]  /*04a0*/  ISETP.GE.AND P2, PT, R6, RZ, PT ;  /* 0x000000ff0600720c */ /* 0x000fc40003f46270 */
[----:B------:R-:W-:Y:S02]  /*04b0*/  IADD3 R6, PT, PT, RZ, -R7, RZ ;  /* 0x80000007ff067210 */ /* 0x000fe40007ffe0ff */
[----:B0-----:R-:W-:-:S03]  /*04c0*/  IABS R10, R0 ;  /* 0x00000000000a7213 */ /* 0x001fc60000000000 */
[----:B------:R-:W-:Y:S01]  /*04d0*/  IMAD R17, R6, R5, RZ ;  /* 0x0000000506117224 */ /* 0x000fe200078e02ff */
[----:B------:R-:W-:Y:S02]  /*04e0*/  @P0 IADD3 R16, PT, PT, R16, 0x1, RZ ;  /* 0x0000000110100810 */ /* 0x000fe40007ffe0ff */
[----:B------:R-:W-:Y:S02]  /*04f0*/  MOV R6, RZ ;  /* 0x000000ff00067202 */ /* 0x000fe40000000f00 */
[----:B-1----:R-:W-:Y:S02]  /*0500*/  IADD3 R18, PT, PT, RZ, -R11, RZ ;  /* 0x8000000bff127210 */ /* 0x002fe40007ffe0ff */
[----:B------:R-:W-:Y:S01]  /*0510*/  @!P2 IADD3 R16, PT, PT, -R16, RZ, RZ ;  /* 0x000000ff1010a210 */ /* 0x000fe20007ffe1ff */
[----:B------:R-:W-:Y:S01]  /*0520*/  IMAD.HI.U32 R6, R7, R17, R6 ;  /* 0x0000001107067227 */ /* 0x000fe200078e0006 */
[----:B------:R-:W-:-:S03]  /*0530*/  @!P1 LOP3.LUT R16, RZ, R8, RZ, 0x33, !PT ;  /* 0x00000008ff109212 */ /* 0x000fc600078e33ff */
[----:B------:R-:W-:Y:S01]  /*0540*/  HFMA2 R8, -RZ, RZ, 0, 0 ;  /* 0x00000000ff087431 */ /* 0x000fe200000001ff */
[----:B------:R-:W-:Y:S01]  /*0550*/  MOV R17, R18 ;  /* 0x0000001200117202 */ /* 0x000fe20000000f00 */
[----:B------:R-:W-:Y:S01]  /*0560*/  IMAD R7, R19, R12, RZ ;  /* 0x0000000c13077224 */ /* 0x000fe200078e02ff */
[----:B------:R-:W-:Y:S01]  /*0570*/  IADD3 R20, PT, PT, RZ, -R10, RZ ;  /* 0x8000000aff147210 */ /* 0x000fe20007ffe0ff */
[----:B------:R-:W-:Y:S01]  /*0580*/  IMAD.HI.U32 R18, R6, R15, RZ ;  /* 0x0000000f06127227 */ /* 0x000fe200078e00ff */
[----:B------:R-:W-:-:S03]  /*0590*/  MOV R10, RZ ;  /* 0x000000ff000a7202 */ /* 0x000fc60000000f00 */
[----:B------:R-:W-:Y:S02]  /*05a0*/  IMAD R17, R17, R14, RZ ;  /* 0x0000000e11117224 */ /* 0x000fe400078e02ff */
[----:B------:R-:W-:Y:S01]  /*05b0*/  IMAD.HI.U32 R8, R9, R7, R8 ;  /* 0x0000000709087227 */ /* 0x000fe200078e0008 */
[----:B------:R-:W-:-:S03]  /*05c0*/  IABS R7, R16 ;  /* 0x0000001000077213 */ /* 0x000fc60000000000 */
[----:B------:R-:W-:-:S04]  /*05d0*/  IMAD.HI.U32 R10, R11, R17, R10 ;  /* 0x000000110b0a7227 */ /* 0x000fc800078e000a */
[----:B------:R-:W-:-:S04]  /*05e0*/  IMAD.HI.U32 R8, R8, R15, RZ ;  /* 0x0000000f08087227 */ /* 0x000fc800078e00ff */
[----:B------:R-:W-:Y:S01]  /*05f0*/  IMAD R20, R18, R20, R15 ;  /* 0x0000001412147224 */ /* 0x000fe200078e020f */
[----:B------:R-:W-:Y:S01]  /*0600*/  IADD3 R8, PT, PT, -R8, RZ, RZ ;  /* 0x000000ff08087210 */ /* 0x000fe20007ffe1ff */
[----:B------:R-:W-:-:S03]  /*0610*/  IMAD.HI.U32 R10, R10, R7, RZ ;  /* 0x000000070a0a7227 */ /* 0x000fc600078e00ff */
[----:B------:R-:W-:Y:S01]  /*0620*/  ISETP.GT.U32.AND P2, PT, R5, R20, PT ;  /* 0x000000140500720c */ /* 0x000fe20003f44070 */
[----:B------:R-:W-:Y:S01]  /*0630*/  IMAD R6, R12, R8, R15 ;  /* 0x000000080c067224 */ /* 0x000fe200078e020f */
[----:B------:R-:W-:-:S04]  /*0640*/  IADD3 R10, PT, PT, -R10, RZ, RZ ;  /* 0x000000ff0a0a7210 */ /* 0x000fc80007ffe1ff */
[----:B------:R-:W-:Y:S01]  /*0650*/  ISETP.GT.U32.AND P0, PT, R12, R6, PT ;  /* 0x000000060c00720c */ /* 0x000fe20003f04070 */
[----:B------:R-:W-:Y:S01]  /*0660*/  IMAD R8, R14, R10, R7 ;  /* 0x0000000a0e087224 */ /* 0x000fe200078e0207 */
[----:B------:R-:W-:-:S04]  /*0670*/  MOV R7, RZ ;  /* 0x000000ff00077202 */ /* 0x000fc80000000f00 */
[----:B------:R-:W-:Y:S02]  /*0680*/  ISETP.GT.U32.AND P1, PT, R14, R8, PT ;  /* 0x000000080e00720c */ /* 0x000fe40003f24070 */
[-C--:B------:R-:W-:Y:S02]  /*0690*/  @!P2 IADD3 R20, PT, PT, R20, -R5.reuse, RZ ;  /* 0x800000051414a210 */ /* 0x080fe40007ffe0ff */
[----:B------:R-:W-:Y:S02]  /*06a0*/  @!P2 IADD3 R18, PT, PT, R18, 0x1, RZ ;  /* 0x000000011212a810 */ /* 0x000fe40007ffe0ff */
[----:B------:R-:W-:Y:S02]  /*06b0*/  ISETP.GE.U32.AND P4, PT, R20, R5, PT ;  /* 0x000000051400720c */ /* 0x000fe40003f86070 */
[----:B------:R-:W-:Y:S02]  /*06c0*/  @!P0 IADD3 R6, PT, PT, R6, -R12, RZ ;  /* 0x8000000c06068210 */ /* 0x000fe40007ffe0ff */
[----:B------:R-:W-:-:S02]  /*06d0*/  LOP3.LUT R5, R3, R0, RZ, 0x3c, !PT ;  /* 0x0000000003057212 */ /* 0x000fc400078e3cff */
[----:B------:R-:W-:Y:S02]  /*06e0*/  ISETP.GT.U32.AND P0, PT, R12, R6, PT ;  /* 0x000000060c00720c */ /* 0x000fe40003f04070 */
[----:B------:R-:W-:Y:S02]  /*06f0*/  @!P1 IADD3 R8, PT, PT, R8, -R14, RZ ;  /* 0x8000000e08089210 */ /* 0x000fe40007ffe0ff */
[----:B------:R-:W-:Y:S02]  /*0700*/  ISETP.GE.AND P1, PT, R5, RZ, PT ;  /* 0x000000ff0500720c */ /* 0x000fe40003f26270 */
[----:B------:R-:W-:Y:S02]  /*0710*/  ISETP.GT.U32.AND P2, PT, R14, R8, PT ;  /* 0x000000080e00720c */ /* 0x000fe40003f44070 */
[----:B------:R-:W-:Y:S02]  /*0720*/  @P4 IADD3 R18, PT, PT, R18, 0x1, RZ ;  /* 0x0000000112124810 */ /* 0x000fe40007ffe0ff */
[----:B------:R-:W-:-:S02]  /*0730*/  ISETP.GE.AND P4, PT, R16, RZ, PT ;  /* 0x000000ff1000720c */ /* 0x000fc40003f86270 */
[----:B------:R-:W-:Y:S02]  /*0740*/  MOV R5, R18 ;  /* 0x0000001200057202 */ /* 0x000fe40000000f00 */
[----:B------:R-:W-:Y:S01]  /*0750*/  @!P0 IADD3 R6, PT, PT, R6, -R12, RZ ;  /* 0x8000000c06068210 */ /* 0x000fe20007ffe0ff */
[----:B------:R-:W-:Y:S01]  /*0760*/  HFMA2 R12, -RZ, RZ, 0, 0 ;  /* 0x00000000ff0c7431 */ /* 0x000fe200000001ff */
[----:B------:R-:W-:Y:S02]  /*0770*/  ISETP.NE.AND P0, PT, R27, RZ, PT ;  /* 0x000000ff1b00720c */ /* 0x000fe40003f05270 */
[----:B------:R-:W-:Y:S02]  /*0780*/  @!P1 IADD3 R5, PT, PT, -R5, RZ, RZ ;  /* 0x000000ff05059210 */ /* 0x000fe40007ffe1ff */
[----:B------:R-:W-:Y:S02]  /*0790*/  ISETP.NE.AND P1, PT, R13, RZ, PT ;  /* 0x000000ff0d00720c */ /* 0x000fe40003f25270 */
[----:B------:R-:W-:-:S02]  /*07a0*/  @!P3 LOP3.LUT R5, RZ, R0, RZ, 0x33, !PT ;  /* 0x00000000ff05b212 */ /* 0x000fc400078e33ff */
[----:B------:R-:W-:Y:S02]  /*07b0*/  @!P2 IADD3 R8, PT, PT, R8, -R14, RZ ;  /* 0x8000000e0808a210 */ /* 0x000fe40007ffe0ff */
[----:B------:R-:W-:Y:S02]  /*07c0*/  IADD3 R29, PT, PT, -R5, RZ, RZ ;  /* 0x000000ff051d7210 */ /* 0x000fe40007ffe1ff */
[----:B------:R-:W-:Y:S02]  /*07d0*/  @!P5 IADD3 R6, PT, PT, -R6, RZ, RZ ;  /* 0x000000ff0606d210 */ /* 0x000fe40007ffe1ff */
[----:B------:R-:W-:Y:S01]  /*07e0*/  @!P4 IADD3 R8, PT, PT, -R8, RZ, RZ ;  /* 0x000000ff0808c210 */ /* 0x000fe20007ffe1ff */
[----:B------:R-:W-:Y:S01]  /*07f0*/  IMAD R29, R0, R29, R3 ;  /* 0x0000001d001d7224 */ /* 0x000fe200078e0203 */
[----:B------:R-:W-:Y:S02]  /*0800*/  @!P0 LOP3.LUT R6, RZ, R27, RZ, 0x33, !PT ;  /* 0x0000001bff068212 */ /* 0x000fe400078e33ff */
[----:B------:R-:W-:Y:S01]  /*0810*/  @!P1 LOP3.LUT R8, RZ, R13, RZ, 0x33, !PT ;  /* 0x0000000dff089212 */ /* 0x000fe200078e33ff */
[----:B------:R-:W-:Y:S06]  /*0820*/  BRA.U !UP1, `(.L_x_2) ;  /* 0x0000000509487547 */ /* 0x000fec000b800000 */
[----:B------:R-:W0:Y:S01]  /*0830*/  LDC R16, c[0x0][0x3ac] ;  /* 0x0000eb00ff107b82 */ /* 0x000e220000000800 */
[----:B------:R-:W-:Y:S01]  /*0840*/  UIADD3 UR6, UPT, UPT, -UR5, URZ, URZ ;  /* 0x000000ff05067290 */ /* 0x000fe2000fffe1ff */
[----:B------:R-:W-:-:S04]  /*0850*/  IMAD R25, R5, R13, R8 ;  /* 0x0000000d05197224 */ /* 0x000fc800078e0208 */
[----:B------:R-:W-:Y:S01]  /*0860*/  IMAD R25, R25, R27, R6 ;  /* 0x0000001b19197224 */ /* 0x000fe200078e0206 */
[----:B0-----:R-:W-:Y:S01]  /*0870*/  IADD3 R7, PT, PT, R5, R16, RZ ;  /* 0x0000001005077210 */ /* 0x001fe20007ffe0ff */
[C-C-:B------:R-:W-:Y:S01]  /*0880*/  IMAD R10, R16.reuse, 0x3, R5.reuse ;  /* 0x00000003100a7824 */ /* 0x140fe200078e0205 */
[CC--:B------:R-:W-:Y:S01]  /*0890*/  LEA R9, R16.reuse, R5.reuse, 0x1 ;  /* 0x0000000510097211 */ /* 0x0c0fe200078e08ff */
[C-C-:B------:R-:W-:Y:S01]  /*08a0*/  IMAD R12, R16.reuse, 0x5, R5.reuse ;  /* 0x00000005100c7824 */ /* 0x140fe200078e0205 */
[C---:B------:R-:W-:Y:S01]  /*08b0*/  LEA R11, R16.reuse, R5, 0x2 ;  /* 0x00000005100b7211 */ /* 0x040fe200078e10ff */
[C-C-:B------:R-:W-:Y:S02]  /*08c0*/  IMAD R14, R16.reuse, 0x6, R5.reuse ;  /* 0x00000006100e7824 */ /* 0x140fe400078e0205 */
[----:B------:R-:W-:Y:S02]  /*08d0*/  IMAD R15, R16, 0x7, R5 ;  /* 0x00000007100f7824 */ /* 0x000fe400078e0205 */
[----:B------:R-:W-:-:S02]  /*08e0*/  IMAD R7, R7, R13, R8 ;  /* 0x0000000d07077224 */ /* 0x000fc400078e0208 */
[-CC-:B------:R-:W-:Y:S02]  /*08f0*/  IMAD R9, R9, R13.reuse, R8.reuse ;  /* 0x0000000d09097224 */ /* 0x180fe400078e0208 */
[-CC-:B------:R-:W-:Y:S02]  /*0900*/  IMAD R10, R10, R13.reuse, R8.reuse ;  /* 0x0000000d0a0a7224 */ /* 0x180fe400078e0208 */
[-CC-:B------:R-:W-:Y:S02]  /*0910*/  IMAD R21, R11, R13.reuse, R8.reuse ;  /* 0x0000000d0b157224 */ /* 0x180fe400078e0208 */
[-CC-:B------:R-:W-:Y:S02]  /*0920*/  IMAD R12, R12, R13.reuse, R8.reuse ;  /* 0x0000000d0c0c7224 */ /* 0x180fe400078e0208 */
[-CC-:B------:R-:W-:Y:S02]  /*0930*/  IMAD R14, R14, R13.reuse, R8.reuse ;  /* 0x0000000d0e0e7224 */ /* 0x180fe400078e0208 */
[----:B------:R-:W-:-:S02]  /*0940*/  IMAD R15, R15, R13, R8 ;  /* 0x0000000d0f0f7224 */ /* 0x000fc400078e0208 */
[-CC-:B------:R-:W-:Y:S02]  /*0950*/  IMAD R11, R7, R27.reuse, R6.reuse ;  /* 0x0000001b070b7224 */ /* 0x180fe400078e0206 */
[-CC-:B------:R-:W-:Y:S02]  /*0960*/  IMAD R7, R9, R27.reuse, R6.reuse ;  /* 0x0000001b09077224 */ /* 0x180fe400078e0206 */
[-CC-:B------:R-:W-:Y:S01]  /*0970*/  IMAD R13, R10, R27.reuse, R6.reuse ;  /* 0x0000001b0a0d7224 */ /* 0x180fe200078e0206 */
[----:B------:R-:W-:Y:S01]  /*0980*/  MOV R10, UR6 ;  /* 0x00000006000a7c02 */ /* 0x000fe20008000f00 */
[-CC-:B------:R-:W-:Y:S02]  /*0990*/  IMAD R21, R21, R27.reuse, R6.reuse ;  /* 0x0000001b15157224 */ /* 0x180fe400078e0206 */
[-CC-:B------:R-:W-:Y:S01]  /*09a0*/  IMAD R23, R12, R27.reuse, R6.reuse ;  /* 0x0000001b0c177224 */ /* 0x180fe200078e0206 */
[----:B------:R-:W-:Y:S01]  /*09b0*/  MOV R12, RZ ;  /* 0x000000ff000c7202 */ /* 0x000fe20000000f00 */
[----:B------:R-:W-:-:S02]  /*09c0*/  IMAD R9, R14, R27, R6 ;  /* 0x0000001b0e097224 */ /* 0x000fc400078e0206 */
[----:B------:R-:W-:-:S07]  /*09d0*/  IMAD R27, R15, R27, R6 ;  /* 0x0000001b0f1b7224 */ /* 0x000fce00078e0206 */
.L_x_3:
[----:B------:R-:W0:Y:S08]  /*09e0*/  LDC.64 R14, c[0x0][0x390] ;  /* 0x0000e400ff0e7b82 */ /* 0x000e300000000a00 */
[----:B------:R-:W1:Y:S01]  /*09f0*/  LDC.64 R18, c[0x0][0x388] ;  /* 0x0000e200ff127b82 */ /* 0x000e620000000a00 */
[----:B0-----:R-:W-:-:S06]  /*0a00*/  IMAD.WIDE R16, R25, 0x4, R14 ;  /* 0x0000000419107825 */ /* 0x001fcc00078e020e */
[----:B------:R-:W2:Y:S01]  /*0a10*/  LDG.E R17, desc[UR10][R16.64] ;  /* 0x0000000a10117981 */ /* 0x000ea2000c1e1900 */
[----:B-1----:R-:W-:-:S05]  /*0a20*/  IMAD.WIDE R18, R29, 0x4, R18 ;  /* 0x000000041d127825 */ /* 0x002fca00078e0212 */
[----:B------:R0:W2:Y:S02]  /*0a30*/  LDG.E R20, desc[UR10][R18.64] ;  /* 0x0000000a12147981 */ /* 0x0000a4000c1e1900 */
[----:B0-----:R-:W-:-:S04]  /*0a40*/  IMAD.WIDE R18, R0, 0x4, R18 ;  /* 0x0000000400127825 */ /* 0x001fc800078e0212 */
[----:B--2---:R-:W-:Y:S01]  /*0a50*/  FFMA R12, R20, R17, R12 ;  /* 0x00000011140c7223 */ /* 0x004fe2000000000c */
[----:B------:R-:W-:Y:S01]  /*0a60*/  IMAD.WIDE R16, R11, 0x4, R14 ;  /* 0x000000040b107825 */ /* 0x000fe200078e020e */
[----:B------:R0:W2:Y:S04]  /*0a70*/  LDG.E R20, desc[UR10][R18.64] ;  /* 0x0000000a12147981 */ /* 0x0000a8000c1e1900 */
[----:B------:R1:W2:Y:S01]  /*0a80*/  LDG.E R22, desc[UR10][R16.64] ;  /* 0x0000000a10167981 */ /* 0x0002a2000c1e1900 */
[----:B0-----:R-:W-:-:S04]  /*0a90*/  IMAD.WIDE R18, R0, 0x4, R18 ;  /* 0x0000000400127825 */ /* 0x001fc800078e0212 */
[----:B-1----:R-:W-:Y:S01]  /*0aa0*/  IMAD.WIDE R16, R7, 0x4, R14 ;  /* 0x0000000407107825 */ /* 0x002fe200078e020e */
[----:B------:R0:W3:Y:S04]  /*0ab0*/  LDG.E R24, desc[UR10][R18.64] ;  /* 0x0000000a12187981 */ /* 0x0000e8000c1e1900 */
[----:B------:R1:W3:Y:S01]  /*0ac0*/  LDG.E R26, desc[UR10][R16.64] ;  /* 0x0000000a101a7981 */ /* 0x0002e2000c1e1900 */
[----:B0-----:R-:W-:-:S04]  /*0ad0*/  IMAD.WIDE R18, R0, 0x4, R18 ;  /* 0x0000000400127825 */ /* 0x001fc800078e0212 */
[----:B-1----:R-:W-:-:S04]  /*0ae0*/  IMAD.WIDE R16, R13, 0x4, R14 ;  /* 0x000000040d107825 */ /* 0x002fc800078e020e */
[----:B--2---:R-:W-:Y:S02]  /*0af0*/  FFMA R12, R20, R22, R12 ;  /* 0x00000016140c7223 */ /* 0x004fe4000000000c */
[----:B------:R0:W2:Y:S04]  /*0b00*/  LDG.E R22, desc[UR10][R16.64] ;  /* 0x0000000a10167981 */ /* 0x0000a8000c1e1900 */
[----:B------:R1:W2:Y:S01]  /*0b10*/  LDG.E R20, desc[UR10][R18.64] ;  /* 0x0000000a12147981 */ /* 0x0002a2000c1e1900 */
[----:B0-----:R-:W-:-:S04]  /*0b20*/  IMAD.WIDE R16, R21, 0x4, R14 ;  /* 0x0000000415107825 */ /* 0x001fc800078e020e */
[----:B-1----:R-:W-:-:S04]  /*0b30*/  IMAD.WIDE R18, R0, 0x4, R18 ;  /* 0x0000000400127825 */ /* 0x002fc800078e0212 */
[----:B---3--:R-:W-:Y:S02]  /*0b40*/  FFMA R12, R24, R26, R12 ;  /* 0x0000001a180c7223 */ /* 0x008fe4000000000c */
        /* <DEDUP_REMOVED lines=10> */
[----:B------:R0:W3:Y:S01]  /*0bf0*/  LDG.E R26, desc[UR10][R16.64] ;  /* 0x0000000a101a7981 */ /* 0x0000e2000c1e1900 */
[----:B------:R-:W-:-:S03]  /*0c00*/  IMAD.WIDE R14, R27, 0x4, R14 ;  /* 0x000000041b0e7825 */ /* 0x000fc600078e020e */
[----:B------:R-:W3:Y:S04]  /*0c10*/  LDG.E R24, desc[UR10][R18.64] ;  /* 0x0000000a12187981 */ /* 0x000ee8000c1e1900 */
[----:B------:R-:W4:Y:S01]  /*0c20*/  LDG.E R15, desc[UR10][R14.64] ;  /* 0x0000000a0e0f7981 */ /* 0x000f22000c1e1900 */
[----:B0-----:R-:W-:-:S05]  /*0c30*/  IMAD.WIDE R16, R0, 0x4, R16 ;  /* 0x0000000400107825 */ /* 0x001fca00078e0210 */
[----:B------:R-:W4:Y:S01]  /*0c40*/  LDG.E R28, desc[UR10][R16.64] ;  /* 0x0000000a101c7981 */ /* 0x000f22000c1e1900 */
[----:B------:R-:W-:-:S04]  /*0c50*/  IADD3 R10, PT, PT, R10, 0x8, RZ ;  /* 0x000000080a0a7810 */ /* 0x000fc80007ffe0ff */
[----:B------:R-:W-:Y:S02]  /*0c60*/  ISETP.NE.AND P0, PT, R10, RZ, PT ;  /* 0x000000ff0a00720c */ /* 0x000fe40003f05270 */
[C---:B------:R-:W-:Y:S02]  /*0c70*/  LEA R11, R4.reuse, R11, 0x3 ;  /* 0x0000000b040b7211 */ /* 0x040fe400078e18ff */
[C---:B------:R-:W-:Y:S02]  /*0c80*/  LEA R7, R4.reuse, R7, 0x3 ;  /* 0x0000000704077211 */ /* 0x040fe400078e18ff */
[C---:B------:R-:W-:Y:S02]  /*0c90*/  LEA R13, R4.reuse, R13, 0x3 ;  /* 0x0000000d040d7211 */ /* 0x040fe400078e18ff */
[C---:B------:R-:W-:Y:S02]  /*0ca0*/  LEA R21, R4.reuse, R21, 0x3 ;  /* 0x0000001504157211 */ /* 0x040fe400078e18ff */
[----:B------:R-:W-:-:S02]  /*0cb0*/  LEA R23, R4, R23, 0x3 ;  /* 0x0000001704177211 */ /* 0x000fc400078e18ff */
[C---:B------:R-:W-:Y:S02]  /*0cc0*/  LEA R25, R4.reuse, R25, 0x3 ;  /* 0x0000001904197211 */ /* 0x040fe400078e18ff */
[C---:B------:R-:W-:Y:S02]  /*0cd0*/  LEA R9, R4.reuse, R9, 0x3 ;  /* 0x0000000904097211 */ /* 0x040fe400078e18ff */
[----:B------:R-:W-:Y:S02]  /*0ce0*/  LEA R27, R4, R27, 0x3 ;  /* 0x0000001b041b7211 */ /* 0x000fe400078e18ff */
[----:B------:R-:W-:Y:S01]  /*0cf0*/  LEA R29, R0, R29, 0x3 ;  /* 0x0000001d001d7211 */ /* 0x000fe200078e18ff */
[----:B--2---:R-:W-:-:S04]  /*0d00*/  FFMA R12, R20, R22, R12 ;  /* 0x00000016140c7223 */ /* 0x004fc8000000000c */
[----:B---3--:R-:W-:-:S04]  /*0d10*/  FFMA R12, R26, R24, R12 ;  /* 0x000000181a0c7223 */ /* 0x008fc8000000000c */
[----:B----4-:R-:W-:Y:S01]  /*0d20*/  FFMA R12, R28, R15, R12 ;  /* 0x0000000f1c0c7223 */ /* 0x010fe2000000000c */
[----:B------:R-:W-:Y:S06]  /*0d30*/  @P0 BRA `(.L_x_3) ;  /* 0xfffffffc00280947 */ /* 0x000fec000383ffff */
[----:B------:R-:W-:-:S07]  /*0d40*/  MOV R7, UR5 ;  /* 0x0000000500077c02 */ /* 0x000fce0008000f00 */
.L_x_2:
[----:B------:R-:W-:-:S09]  /*0d50*/  UISETP.NE.AND UP1, UPT, UR8, URZ, UPT ;  /* 0x000000ff0800728c */ /* 0x000fd2000bf25270 */
[----:B------:R-:W-:Y:S05]  /*0d60*/  BRA.U !UP1, `(.L_x_4) ;  /* 0x0000000509487547 */ /* 0x000fea000b800000 */
[----:B------:R-:W-:Y:S01]  /*0d70*/  IADD3 R9, PT, PT, -R5, RZ, RZ ;  /* 0x000000ff05097210 */ /* 0x000fe20007ffe1ff */
[----:B------:R-:W0:Y:S04]  /*0d80*/  LDCU UR7, c[0x0][0x3c0] ;  /* 0x00007800ff0777ac */ /* 0x000e280008000800 */
[----:B------:R-:W-:Y:S01]  /*0d90*/  IMAD R9, R0, R9, R3 ;  /* 0x0000000900097224 */ /* 0x000fe200078e0203 */
[----:B------:R-:W-:Y:S01]  /*0da0*/  UISETP.NE.AND UP1, UPT, UR9, URZ, UPT ;  /* 0x000000ff0900728c */ /* 0x000fe2000bf25270 */
[----:B------:R-:W1:Y:S01]  /*0db0*/  LDCU UR12, c[0x0][0x3bc] ;  /* 0x00007780ff0c77ac */ /* 0x000e620008000800 */
[----:B------:R-:W-:Y:S09]  /*0dc0*/  BRA.U !UP0, `(.L_x_5) ;  /* 0x0000000108947547 */ /* 0x000ff2000b800000 */
[----:B------:R-:W2:Y:S01]  /*0dd0*/  LDCU UR6, c[0x0][0x3ac] ;  /* 0x00007580ff0677ac */ /* 0x000ea20008000800 */
[----:B------:R-:W3:Y:S01]  /*0de0*/  LDC.64 R14, c[0x0][0x388] ;  /* 0x0000e200ff0e7b82 */ /* 0x000ee20000000a00 */
[----:B------:R-:W-:-:S07]  /*0df0*/  IMAD R17, R7, R0, R9 ;  /* 0x0000000007117224 */ /* 0x000fce00078e0209 */
[----:B------:R-:W4:Y:S01]  /*0e00*/  LDC.64 R10, c[0x0][0x390] ;  /* 0x0000e400ff0a7b82 */ /* 0x000f220000000a00 */
[----:B--2---:R-:W-:-:S04]  /*0e10*/  IMAD R13, R7, UR6, R5 ;  /* 0x00000006070d7c24 */ /* 0x004fc8000f8e0205 */
[C---:B-1----:R-:W-:Y:S01]  /*0e20*/  IMAD R19, R13.reuse, UR12, R8 ;  /* 0x0000000c0d137c24 */ /* 0x042fe2000f8e0208 */
[----:B------:R-:W-:Y:S01]  /*0e30*/  IADD3 R21, PT, PT, R13, UR6, RZ ;  /* 0x000000060d157c10 */ /* 0x000fe2000fffe0ff */
[----:B---3--:R-:W-:-:S03]  /*0e40*/  IMAD.WIDE R16, R17, 0x4, R14 ;  /* 0x0000000411107825 */ /* 0x008fc600078e020e */
[----:B------:R-:W-:Y:S01]  /*0e50*/  IADD3 R23, PT, PT, R21, UR6, RZ ;  /* 0x0000000615177c10 */ /* 0x000fe2000fffe0ff */
[----:B0-----:R-:W-:Y:S01]  /*0e60*/  IMAD R19, R19, UR7, R6 ;  /* 0x0000000713137c24 */ /* 0x001fe2000f8e0206 */
[----:B------:R0:W2:Y:S01]  /*0e70*/  LDG.E R13, desc[UR10][R16.64] ;  /* 0x0000000a100d7981 */ /* 0x0000a2000c1e1900 */
[----:B------:R-:W-:Y:S02]  /*0e80*/  IMAD R15, R21, UR12, R8 ;  /* 0x0000000c150f7c24 */ /* 0x000fe4000f8e0208 */
[----:B----4-:R-:W-:-:S04]  /*0e90*/  IMAD.WIDE R24, R19, 0x4, R10 ;  /* 0x0000000413187825 */ /* 0x010fc800078e020a */
[C---:B------:R-:W-:Y:S01]  /*0ea0*/  IMAD R19, R23.reuse, UR12, R8 ;  /* 0x0000000c17137c24 */ /* 0x040fe2000f8e0208 */
[----:B------:R-:W-:Y:S01]  /*0eb0*/  IADD3 R23, PT, PT, R23, UR6, RZ ;  /* 0x0000000617177c10 */ /* 0x000fe2000fffe0ff */
[----:B------:R-:W-:Y:S01]  /*0ec0*/  IMAD.WIDE R20, R0, 0x4, R16 ;  /* 0x0000000400147825 */ /* 0x000fe200078e0210 */
[----:B------:R-:W2:Y:S03]  /*0ed0*/  LDG.E R24, desc[UR10][R24.64] ;  /* 0x0000000a18187981 */ /* 0x000ea6000c1e1900 */
[--C-:B------:R-:W-:Y:S02]  /*0ee0*/  IMAD R15, R15, UR7, R6.reuse ;  /* 0x000000070f0f7c24 */ /* 0x100fe4000f8e0206 */
[----:B------:R-:W-:Y:S02]  /*0ef0*/  IMAD R19, R19, UR7, R6 ;  /* 0x0000000713137c24 */ /* 0x000fe4000f8e0206 */
[----:B------:R-:W-:-:S02]  /*0f00*/  IMAD R23, R23, UR12, R8 ;  /* 0x0000000c17177c24 */ /* 0x000fc4000f8e0208 */
[----:B------:R-:W-:-:S04]  /*0f10*/  IMAD.WIDE R14, R15, 0x4, R10 ;  /* 0x000000040f0e7825 */ /* 0x000fc800078e020a */
[C---:B0-----:R-:W-:Y:S02]  /*0f20*/  IMAD.WIDE R16, R0.reuse, 0x4, R20 ;  /* 0x0000000400107825 */ /* 0x041fe400078e0214 */
[----:B------:R-:W3:Y:S02]  /*0f30*/  LDG.E R20, desc[UR10][R20.64] ;  /* 0x0000000a14147981 */ /* 0x000ee4000c1e1900 */
[----:B------:R-:W-:Y:S02]  /*0f40*/  IMAD R27, R23, UR7, R6 ;  /* 0x00000007171b7c24 */ /* 0x000fe4000f8e0206 */
[----:B------:R-:W-:Y:S01]  /*0f50*/  IMAD.WIDE R18, R19, 0x4, R10 ;  /* 0x0000000413127825 */ /* 0x000fe200078e020a */
[----:B------:R-:W3:Y:S03]  /*0f60*/  LDG.E R15, desc[UR10][R14.64] ;  /* 0x0000000a0e0f7981 */ /* 0x000ee6000c1e1900 */
[----:B------:R-:W-:Y:S01]  /*0f70*/  IMAD.WIDE R22, R0, 0x4, R16 ;  /* 0x0000000400167825 */ /* 0x000fe200078e0210 */
[----:B------:R-:W4:Y:S03]  /*0f80*/  LDG.E R26, desc[UR10][R16.64] ;  /* 0x0000000a101a7981 */ /* 0x000f26000c1e1900 */
[----:B------:R-:W-:Y:S01]  /*0f90*/  IMAD.WIDE R10, R27, 0x4, R10 ;  /* 0x000000041b0a7825 */ /* 0x000fe200078e020a */
[----:B------:R-:W4:Y:S04]  /*0fa0*/  LDG.E R18, desc[UR10][R18.64] ;  /* 0x0000000a12127981 */ /* 0x000f28000c1e1900 */
[----:B------:R-:W5:Y:S04]  /*0fb0*/  LDG.E R22, desc[UR10][R22.64] ;  /* 0x0000000a16167981 */ /* 0x000f68000c1e1900 */
[----:B------:R-:W5:Y:S01]  /*0fc0*/  LDG.E R10, desc[UR10][R10.64] ;  /* 0x0000000a0a0a7981 */ /* 0x000f62000c1e1900 */
[----:B------:R-:W-:Y:S01]  /*0fd0*/  IADD3 R7, PT, PT, R7, 0x4, RZ ;  /* 0x0000000407077810 */ /* 0x000fe20007ffe0ff */
[----:B--2---:R-:W-:-:S04]  /*0fe0*/  FFMA R13, R13, R24, R12 ;  /* 0x000000180d0d7223 */ /* 0x004fc8000000000c */
[----:B---3--:R-:W-:-:S04]  /*0ff0*/  FFMA R13, R20, R15, R13 ;  /* 0x0000000f140d7223 */ /* 0x008fc8000000000d */
[----:B----4-:R-:W-:-:S04]  /*1000*/  FFMA R13, R26, R18, R13 ;  /* 0x000000121a0d7223 */ /* 0x010fc8000000000d */
[----:B-----5:R-:W-:-:S07]  /*1010*/  FFMA R12, R22, R10, R13 ;  /* 0x0000000a160c7223 */ /* 0x020fce000000000d */
.L_x_5:
[----:B------:R-:W-:Y:S05]  /*1020*/  BRA.U !UP1, `(.L_x_4) ;  /* 0x0000000109987547 */ /* 0x000fea000b800000 */
[----:B------:R-:W2:Y:S01]  /*1030*/  LDCU UR6, c[0x0][0x3b8] ;  /* 0x00007700ff0677ac */ /* 0x000ea20008000800 */
[----:B------:R-:W-:Y:S02]  /*1040*/  UISETP.NE.AND UP1, UPT, UR9, 0x1, UPT ;  /* 0x000000010900788c */ /* 0x000fe4000bf25270 */
[----:B--2---:R-:W-:-:S07]  /*1050*/  ULOP3.LUT UP2, URZ, UR6, 0x1, URZ, 0xc0, !UPT ;  /* 0x0000000106ff7892 */ /* 0x004fce000f84c0ff */
[----:B------:R-:W-:Y:S05]  /*1060*/  BRA.U !UP1, `(.L_x_6) ;  /* 0x0000000109547547 */ /* 0x000fea000b800000 */
[----:B------:R-:W2:Y:S01]  /*1070*/  LDCU UR6, c[0x0][0x3ac] ;  /* 0x00007580ff0677ac */ /* 0x000ea20008000800 */
[----:B------:R-:W3:Y:S01]  /*1080*/  LDC.64 R14, c[0x0][0x388] ;  /* 0x0000e200ff0e7b82 */ /* 0x000ee20000000a00 */
[----:B------:R-:W-:-:S07]  /*1090*/  IMAD R19, R7, R0, R9 ;  /* 0x0000000007137224 */ /* 0x000fce00078e0209 */
[----:B------:R-:W4:Y:S01]  /*10a0*/  LDC.64 R10, c[0x0][0x390] ;  /* 0x0000e400ff0a7b82 */ /* 0x000f220000000a00 */
[----:B--2---:R-:W-:-:S05]  /*10b0*/  IMAD R13, R7, UR6, R5 ;  /* 0x00000006070d7c24 */ /* 0x004fca000f8e0205 */
[C---:B------:R-:W-:Y:S01]  /*10c0*/  IADD3 R17, PT, PT, R13.reuse, UR6, RZ ;  /* 0x000000060d117c10 */ /* 0x040fe2000fffe0ff */
[----:B-1----:R-:W-:Y:S02]  /*10d0*/  IMAD R13, R13, UR12, R8 ;  /* 0x0000000c0d0d7c24 */ /* 0x002fe4000f8e0208 */
[----:B---3--:R-:W-:-:S04]  /*10e0*/  IMAD.WIDE R18, R19, 0x4, R14 ;  /* 0x0000000413127825 */ /* 0x008fc800078e020e */
[----:B------:R-:W-:Y:S02]  /*10f0*/  IMAD R17, R17, UR12, R8 ;  /* 0x0000000c11117c24 */ /* 0x000fe4000f8e0208 */
[--C-:B0-----:R-:W-:Y:S02]  /*1100*/  IMAD R13, R13, UR7, R6.reuse ;  /* 0x000000070d0d7c24 */ /* 0x101fe4000f8e0206 */
[----:B------:R-:W-:Y:S02]  /*1110*/  IMAD R21, R17, UR7, R6 ;  /* 0x0000000711157c24 */ /* 0x000fe4000f8e0206 */
[----:B----4-:R-:W-:Y:S02]  /*1120*/  IMAD.WIDE R14, R13, 0x4, R10 ;  /* 0x000000040d0e7825 */ /* 0x010fe400078e020a */
[----:B------:R-:W2:Y:S02]  /*1130*/  LDG.E R13, desc[UR10][R18.64] ;  /* 0x0000000a120d7981 */ /* 0x000ea4000c1e1900 */
[----:B------:R-:W-:-:S02]  /*1140*/  IMAD.WIDE R16, R0, 0x4, R18 ;  /* 0x0000000400107825 */ /* 0x000fc400078e0212 */
[----:B------:R-:W2:Y:S02]  /*1150*/  LDG.E R14, desc[UR10][R14.64] ;  /* 0x0000000a0e0e7981 */ /* 0x000ea4000c1e1900 */
[----:B------:R-:W-:Y:S02]  /*1160*/  IMAD.WIDE R10, R21, 0x4, R10 ;  /* 0x00000004150a7825 */ /* 0x000fe400078e020a */
[----:B------:R-:W3:Y:S04]  /*1170*/  LDG.E R17, desc[UR10][R16.64] ;  /* 0x0000000a10117981 */ /* 0x000ee8000c1e1900 */
[----:B------:R-:W3:Y:S01]  /*1180*/  LDG.E R10, desc[UR10][R10.64] ;  /* 0x0000000a0a0a7981 */ /* 0x000ee2000c1e1900 */
[----:B------:R-:W-:Y:S01]  /*1190*/  IADD3 R7, PT, PT, R7, 0x2, RZ ;  /* 0x0000000207077810 */ /* 0x000fe20007ffe0ff */
[----:B--2---:R-:W-:-:S04]  /*11a0*/  FFMA R12, R13, R14, R12 ;  /* 0x0000000e0d0c7223 */ /* 0x004fc8000000000c */
[----:B---3--:R-:W-:-:S07]  /*11b0*/  FFMA R12, R17, R10, R12 ;  /* 0x0000000a110c7223 */ /* 0x008fce000000000c */
.L_x_6:
[----:B------:R-:W-:Y:S05]  /*11c0*/  BRA.U !UP2, `(.L_x_4) ;  /* 0x000000010a307547 */ /* 0x000fea000b800000 */
[----:B------:R-:W2:Y:S01]  /*11d0*/  LDCU UR6, c[0x0][0x3ac] ;  /* 0x00007580ff0677ac */ /* 0x000ea20008000800 */
[----:B------:R-:W3:Y:S08]  /*11e0*/  LDC.64 R14, c[0x0][0x388] ;  /* 0x0000e200ff0e7b82 */ /* 0x000ef00000000a00 */
[----:B------:R-:W4:Y:S01]  /*11f0*/  LDC.64 R10, c[0x0][0x390] ;  /* 0x0000e400ff0a7b82 */ /* 0x000f220000000a00 */
[----:B--2---:R-:W-:-:S02]  /*1200*/  IMAD R5, R7, UR6, R5 ;  /* 0x0000000607057c24 */ /* 0x004fc4000f8e0205 */
[----:B------:R-:W-:Y:S02]  /*1210*/  IMAD R7, R7, R0, R9 ;  /* 0x0000000007077224 */ /* 0x000fe400078e0209 */
[----:B-1----:R-:W-:Y:S02]  /*1220*/  IMAD R5, R5, UR12, R8 ;  /* 0x0000000c05057c24 */ /* 0x002fe4000f8e0208 */
[----:B---3--:R-:W-:-:S04]  /*1230*/  IMAD.WIDE R14, R7, 0x4, R14 ;  /* 0x00000004070e7825 */ /* 0x008fc800078e020e */
[----:B0-----:R-:W-:Y:S02]  /*1240*/  IMAD R5, R5, UR7, R6 ;  /* 0x0000000705057c24 */ /* 0x001fe4000f8e0206 */
[----:B------:R-:W2:Y:S02]  /*1250*/  LDG.E R15, desc[UR10][R14.64] ;  /* 0x0000000a0e0f7981 */ /* 0x000ea4000c1e1900 */
[----:B----4-:R-:W-:-:S06]  /*1260*/  IMAD.WIDE R10, R5, 0x4, R10 ;  /* 0x00000004050a7825 */ /* 0x010fcc00078e020a */
[----:B------:R-:W2:Y:S02]  /*1270*/  LDG.E R10, desc[UR10][R10.64] ;  /* 0x0000000a0a0a7981 */ /* 0x000ea4000c1e1900 */
[----:B--2---:R-:W-:-:S07]  /*1280*/  FFMA R12, R15, R10, R12 ;  /* 0x0000000a0f0c7223 */ /* 0x004fce000000000c */
.L_x_4:
[----:B------:R-:W2:Y:S02]  /*1290*/  LDC.64 R6, c[0x0][0x380] ;  /* 0x0000e000ff067b82 */ /* 0x000ea40000000a00 */
[----:B--2---:R-:W-:Y:S01]  /*12a0*/  IMAD.WIDE R6, R3, 0x4, R6 ;  /* 0x0000000403067825 */ /* 0x004fe200078e0206 */
[----:B------:R-:W-:-:S04]  /*12b0*/  IADD3 R3, PT, PT, R2, R3, RZ ;  /* 0x0000000302037210 */ /* 0x000fc80007ffe0ff */
[----:B------:R2:W-:Y:S01]  /*12c0*/  STG.E desc[UR10][R6.64], R12 ;  /* 0x0000000c06007986 */ /* 0x0005e2000c10190a */
[----:B------:R-:W-:-:S13]  /*12d0*/  ISETP.GE.AND P0, PT, R3, UR4, PT ;  /* 0x0000000403007c0c */ /* 0x000fda000bf06270 */
[----:B--2---:R-:W-:Y:S05]  /*12e0*/  @!P0 BRA `(.L_x_7) ;  /* 0xffffffec00c48947 */ /* 0x004fea000383ffff */
[----:B01----:R-:W-:Y:S05]  /*12f0*/  EXIT ;  /* 0x000000000000794d */ /* 0x003fea0003800000 */
.L_x_1:
[----:B------:R-:W-:Y:S02]  /*1300*/  ULOP3.LUT UR6, UR5, 0x7, URZ, 0xc0, !UPT ;  /* 0x0000000705067892 */ /* 0x000fe4000f8ec0ff */
[----:B------:R-:W-:Y:S02]  /*1310*/  ULOP3.LUT UR8, UR5, 0x3, URZ, 0xc0, !UPT ;  /* 0x0000000305087892 */ /* 0x000fe4000f8ec0ff */
[----:B------:R-:W-:Y:S01]  /*1320*/  UIADD3 UR7, UPT, UPT, UR6, -0x1, URZ ;  /* 0xffffffff06077890 */ /* 0x000fe2000fffe0ff */
[----:B------:R-:W0:Y:S01]  /*1330*/  LDCU UR9, c[0x0][0x3ac] ;  /* 0x00007580ff0977ac */ /* 0x000e220008000800 */
[----:B------:R-:W-:Y:S02]  /*1340*/  ULOP3.LUT UR5, UR5, 0x7ffffff8, URZ, 0xc0, !UPT ;  /* 0x7ffffff805057892 */ /* 0x000fe4000f8ec0ff */
[----:B------:R-:W-:-:S11]  /*1350*/  UISETP.GE.U32.AND UP0, UPT, UR7, 0x3, UPT ;  /* 0x000000030700788c */ /* 0x000fd6000bf06070 */
.L_x_13:
[----:B-1----:R-:W1:Y:S01]  /*1360*/  LDC R8, c[0x0][0x3b4] ;  /* 0x0000ed00ff087b82 */ /* 0x002e620000000800 */
[----:B------:R-:W-:Y:S01]  /*1370*/  IABS R13, R0 ;  /* 0x00000000000d7213 */ /* 0x000fe20000000000 */
[----:B------:R-:W-:Y:S01]  /*1380*/  HFMA2 R22, -RZ, RZ, 0, 0 ;  /* 0x00000000ff167431 */ /* 0x000fe200000001ff */
[----:B------:R-:W-:Y:S02]  /*1390*/  IABS R15, R3 ;  /* 0x00000003000f7213 */ /* 0x000fe40000000000 */
[----:B------:R-:W2:Y:S01]  /*13a0*/  I2F.RP R9, R13 ;  /* 0x0000000d00097306 */ /* 0x000ea20000209400 */
[----:B------:R-:W-:Y:S02]  /*13b0*/  ISETP.NE.AND P3, PT, R0, RZ, PT ;  /* 0x000000ff0000720c */ /* 0x000fe40003f65270 */
[----:B------:R-:W3:Y:S08]  /*13c0*/  LDC R4, c[0x0][0x3c0] ;  /* 0x0000f000ff047b82 */ /* 0x000ef00000000800 */
[----:B------:R-:W4:Y:S01]  /*13d0*/  LDC R5, c[0x0][0x3bc] ;  /* 0x0000ef00ff057b82 */ /* 0x000f220000000800 */
[----:B--2---:R-:W-:Y:S01]  /*13e0*/  MUFU.RCP R9, R9 ;  /* 0x0000000900097308 */ /* 0x004fe20000001000 */
[----:B-1----:R-:W-:-:S07]  /*13f0*/  IABS R6, R8 ;  /* 0x0000000800067213 */ /* 0x002fce0000000000 */
[----:B------:R-:W1:Y:S01]  /*1400*/  I2F.RP R7, R6 ;  /* 0x0000000600077306 */ /* 0x000e620000209400 */
[----:B---3--:R-:W-:-:S07]  /*1410*/  IABS R12, R4 ;  /* 0x00000004000c7213 */ /* 0x008fce0000000000 */
[----:B------:R-:W2:Y:S01]  /*1420*/  I2F.RP R17, R12 ;  /* 0x0000000c00117306 */ /* 0x000ea20000209400 */
[----:B----4-:R-:W-:-:S07]  /*1430*/  IABS R14, R5 ;  /* 0x00000005000e7213 */ /* 0x010fce0000000000 */
[----:B-1----:R-:W1:Y:S08]  /*1440*/  MUFU.RCP R7, R7 ;  /* 0x0000000700077308 */ /* 0x002e700000001000 */
[----:B------:R-:W3:Y:S08]  /*1450*/  I2F.RP R18, R14 ;  /* 0x0000000e00127306 */ /* 0x000ef00000209400 */
[----:B--2---:R-:W-:Y:S01]  /*1460*/  MUFU.RCP R17, R17 ;  /* 0x0000001100117308 */ /* 0x004fe20000001000 */
[----:B-1----:R-:W-:-:S07]  /*1470*/  IADD3 R10, PT, PT, R7, 0xffffffe, RZ ;  /* 0x0ffffffe070a7810 */ /* 0x002fce0007ffe0ff */
[----:B------:R1:W2:Y:S08]  /*1480*/  F2I.FTZ.U32.TRUNC.NTZ R11, R10 ;  /* 0x0000000a000b7305 */ /* 0x0002b0000021f000 */
[----:B---3--:R-:W3:Y:S01]  /*1490*/  MUFU.RCP R18, R18 ;  /* 0x0000001200127308 */ /* 0x008ee20000001000 */
[----:B-1----:R-:W-:Y:S01]  /*14a0*/  HFMA2 R10, -RZ, RZ, 0, 0 ;  /* 0x00000000ff0a7431 */ /* 0x002fe200000001ff */
[----:B--2---:R-:W-:-:S05]  /*14b0*/  IADD3 R7, PT, PT, RZ, -R11, RZ ;  /* 0x8000000bff077210 */ /* 0x004fca0007ffe0ff */
[----:B------:R-:W-:-:S04]  /*14c0*/  IMAD R7, R7, R6, RZ ;  /* 0x0000000607077224 */ /* 0x000fc800078e02ff */
[----:B------:R-:W-:Y:S01]  /*14d0*/  IMAD.HI.U32 R10, R11, R7, R10 ;  /* 0x000000070b0a7227 */ /* 0x000fe200078e000a */
[----:B------:R-:W-:Y:S02]  /*14e0*/  IADD3 R7, PT, PT, R9, 0xffffffe, RZ ;  /* 0x0ffffffe09077810 */ /* 0x000fe40007ffe0ff */
[----:B------:R-:W-:-:S03]  /*14f0*/  IADD3 R9, PT, PT, R17, 0xffffffe, RZ ;  /* 0x0ffffffe11097810 */ /* 0x000fc60007ffe0ff */
[----:B------:R-:W-:Y:S01]  /*1500*/  IMAD.HI.U32 R16, R10, R15, RZ ;  /* 0x0000000f0a107227 */ /* 0x000fe200078e00ff */
[----:B------:R-:W-:Y:S01]  /*1510*/  F2I.FTZ.U32.TRUNC.NTZ R7, R7 ;  /* 0x0000000700077305 */ /* 0x000fe2000021f000 */
[----:B---3--:R-:W-:-:S03]  /*1520*/  IADD3 R10, PT, PT, R18, 0xffffffe, RZ ;  /* 0x0ffffffe120a7810 */ /* 0x008fc60007ffe0ff */
[----:B------:R-:W-:-:S04]  /*1530*/  IADD3 R11, PT, PT, -R16, RZ, RZ ;  /* 0x000000ff100b7210 */ /* 0x000fc80007ffe1ff */
[----:B------:R-:W1:Y:S01]  /*1540*/  F2I.FTZ.U32.TRUNC.NTZ R9, R9 ;  /* 0x0000000900097305 */ /* 0x000e62000021f000 */
[----:B------:R-:W-:-:S05]  /*1550*/  IMAD R11, R6, R11, R15 ;  /* 0x0000000b060b7224 */ /* 0x000fca00078e020f */
[----:B------:R-:W-:Y:S02]  /*1560*/  ISETP.GT.U32.AND P1, PT, R6, R11, PT ;  /* 0x0000000b0600720c */ /* 0x000fe40003f24070 */
[----:B-1----:R-:W-:-:S11]  /*1570*/  IADD3 R19, PT, PT, RZ, -R9, RZ ;  /* 0x80000009ff137210 */ /* 0x002fd60007ffe0ff */
[-C--:B------:R-:W-:Y:S02]  /*1580*/  @!P1 IADD3 R11, PT, PT, R11, -R6.reuse, RZ ;  /* 0x800000060b0b9210 */ /* 0x080fe40007ffe0ff */
[----:B------:R-:W-:Y:S02]  /*1590*/  @!P1 IADD3 R16, PT, PT, R16, 0x1, RZ ;  /* 0x0000000110109810 */ /* 0x000fe40007ffe0ff */
[----:B------:R-:W-:Y:S02]  /*15a0*/  ISETP.GE.U32.AND P0, PT, R11, R6, PT ;  /* 0x000000060b00720c */ /* 0x000fe40003f06070 */
[----:B------:R-:W-:Y:S01]  /*15b0*/  LOP3.LUT R6, R3, R8, RZ, 0x3c, !PT ;  /* 0x0000000803067212 */ /* 0x000fe200078e3cff */
[----:B------:R1:W2:Y:S01]  /*15c0*/  F2I.FTZ.U32.TRUNC.NTZ R11, R10 ;  /* 0x0000000a000b7305 */ /* 0x0002a2000021f000 */
[----:B------:R-:W-:Y:S02]  /*15d0*/  ISETP.NE.AND P1, PT, R8, RZ, PT ;  /* 0x000000ff0800720c */ /* 0x000fe40003f25270 */
[----:B------:R-:W-:-:S02]  /*15e0*/  ISETP.GE.AND P2, PT, R6, RZ, PT ;  /* 0x000000ff0600720c */ /* 0x000fc40003f46270 */
[----:B------:R-:W-:Y:S02]  /*15f0*/  IADD3 R6, PT, PT, RZ, -R7, RZ ;  /* 0x80000007ff067210 */ /* 0x000fe40007ffe0ff */
[----:B-1----:R-:W-:-:S03]  /*1600*/  IABS R10, R0 ;  /* 0x00000000000a7213 */ /* 0x002fc60000000000 */
[----:B------:R-:W-:Y:S01]  /*1610*/  IMAD R17, R6, R13, RZ ;  /* 0x0000000d06117224 */ /* 0x000fe200078e02ff */
[----:B------:R-:W-:Y:S02]  /*1620*/  @P0 IADD3 R16, PT, PT, R16, 0x1, RZ ;  /* 0x0000000110100810 */ /* 0x000fe40007ffe0ff */
[----:B------:R-:W-:Y:S02]  /*1630*/  MOV R6, RZ ;  /* 0x000000ff00067202 */ /* 0x000fe40000000f00 */
[----:B--2---:R-:W-:Y:S02]  /*1640*/  IADD3 R20, PT, PT, RZ, -R11, RZ ;  /* 0x8000000bff147210 */ /* 0x004fe40007ffe0ff */
[----:B------:R-:W-:Y:S01]  /*1650*/  @!P2 IADD3 R16, PT, PT, -R16, RZ, RZ ;  /* 0x000000ff1010a210 */ /* 0x000fe20007ffe1ff */
[----:B------:R-:W-:Y:S01]  /*1660*/  IMAD.HI.U32 R18, R7, R17, R6 ;  /* 0x0000001107127227 */ /* 0x000fe200078e0006 */
[----:B------:R-:W-:-:S03]  /*1670*/  @!P1 LOP3.LUT R16, RZ, R8, RZ, 0x33, !PT ;  /* 0x00000008ff109212 */ /* 0x000fc600078e33ff */
[----:B------:R-:W-:Y:S01]  /*1680*/  HFMA2 R8, -RZ, RZ, 0, 0 ;  /* 0x00000000ff087431 */ /* 0x000fe200000001ff */
[----:B------:R-:W-:Y:S01]  /*1690*/  MOV R17, R20 ;  /* 0x0000001400117202 */ /* 0x000fe20000000f00 */
[----:B------:R-:W-:Y:S01]  /*16a0*/  IMAD R7, R19, R12, RZ ;  /* 0x0000000c13077224 */ /* 0x000fe200078e02ff */
[----:B------:R-:W-:-:S03]  /*16b0*/  ISETP.GE.AND P5, PT, R16, RZ, PT ;  /* 0x000000ff1000720c */ /* 0x000fc60003fa6270 */
[----:B------:R-:W-:Y:S02]  /*16c0*/  IMAD R17, R17, R14, RZ ;  /* 0x0000000e11117224 */ /* 0x000fe400078e02ff */
[----:B------:R-:W-:Y:S01]  /*16d0*/  IMAD.HI.U32 R6, R9, R7, R8 ;  /* 0x0000000709067227 */ /* 0x000fe200078e0008 */
[----:B------:R-:W-:Y:S02]  /*16e0*/  IADD3 R8, PT, PT, RZ, -R10, RZ ;  /* 0x8000000aff087210 */ /* 0x000fe40007ffe0ff */
[----:B------:R-:W-:Y:S01]  /*16f0*/  MOV R10, RZ ;  /* 0x000000ff000a7202 */ /* 0x000fe20000000f00 */
[----:B------:R-:W-:-:S04]  /*1700*/  IMAD.HI.U32 R7, R18, R15, RZ ;  /* 0x0000000f12077227 */ /* 0x000fc800078e00ff */
[----:B------:R-:W-:Y:S01]  /*1710*/  IMAD.HI.U32 R10, R11, R17, R10 ;  /* 0x000000110b0a7227 */ /* 0x000fe200078e000a */
[----:B------:R-:W-:-:S03]  /*1720*/  IABS R11, R16 ;  /* 0x00000010000b7213 */ /* 0x000fc60000000000 */
        /* <DEDUP_REMOVED lines=8> */
[C---:B------:R-:W-:Y:S02]  /*17b0*/  IMAD R10, R14.reuse, R6, R11 ;  /* 0x000000060e0a7224 */ /* 0x040fe400078e020b */
[----:B------:R-:W1:Y:S03]  /*17c0*/  LDC R6, c[0x0][0x3b8] ;  /* 0x0000ee00ff067b82 */ /* 0x000e660000000800 */
[----:B------:R-:W-:Y:S02]  /*17d0*/  ISETP.GT.U32.AND P1, PT, R14, R10, PT ;  /* 0x0000000a0e00720c */ /* 0x000fe40003f24070 */
[----:B------:R-:W-:Y:S02]  /*17e0*/  @!P2 IADD3 R8, PT, PT, R8, -R13, RZ ;  /* 0x8000000d0808a210 */ /* 0x000fe40007ffe0ff */
[----:B------:R-:W-:-:S02]  /*17f0*/  @!P2 IADD3 R7, PT, PT, R7, 0x1, RZ ;  /* 0x000000010707a810 */ /* 0x000fc40007ffe0ff */
[----:B------:R-:W-:Y:S02]  /*1800*/  ISETP.GE.U32.AND P4, PT, R8, R13, PT ;  /* 0x0000000d0800720c */ /* 0x000fe40003f86070 */
[----:B------:R-:W-:Y:S02]  /*1810*/  @!P0 IADD3 R9, PT, PT, R9, -R12, RZ ;  /* 0x8000000c09098210 */ /* 0x000fe40007ffe0ff */
[----:B------:R-:W-:Y:S02]  /*1820*/  LOP3.LUT R8, R3, R0, RZ, 0x3c, !PT ;  /* 0x0000000003087212 */ /* 0x000fe400078e3cff */
[----:B------:R-:W-:Y:S02]  /*1830*/  ISETP.GT.U32.AND P0, PT, R12, R9, PT ;  /* 0x000000090c00720c */ /* 0x000fe40003f04070 */
[----:B------:R-:W-:Y:S02]  /*1840*/  @!P1 IADD3 R10, PT, PT, R10, -R14, RZ ;  /* 0x8000000e0a0a9210 */ /* 0x000fe40007ffe0ff */
[----:B------:R-:W-:-:S02]  /*1850*/  ISETP.GE.AND P1, PT, R8, RZ, PT ;  /* 0x000000ff0800720c */ /* 0x000fc40003f26270 */
[----:B------:R-:W-:Y:S02]  /*1860*/  ISETP.GT.U32.AND P2, PT, R14, R10, PT ;  /* 0x0000000a0e00720c */ /* 0x000fe40003f44070 */
[----:B------:R-:W-:Y:S02]  /*1870*/  @P4 IADD3 R7, PT, PT, R7, 0x1, RZ ;  /* 0x0000000107074810 */ /* 0x000fe40007ffe0ff */
[----:B------:R-:W-:Y:S02]  /*1880*/  ISETP.GE.AND P4, PT, R3, RZ, PT ;  /* 0x000000ff0300720c */ /* 0x000fe40003f86270 */
[----:B------:R-:W-:Y:S02]  /*1890*/  MOV R8, RZ ;  /* 0x000000ff00087202 */ /* 0x000fe40000000f00 */
[----:B------:R-:W-:Y:S02]  /*18a0*/  @!P0 IADD3 R9, PT, PT, R9, -R12, RZ ;  /* 0x8000000c09098210 */ /* 0x000fe40007ffe0ff */
[----:B------:R-:W-:-:S02]  /*18b0*/  ISETP.NE.AND P0, PT, R5, RZ, PT ;  /* 0x000000ff0500720c */ /* 0x000fc40003f05270 */
[----:B------:R-:W-:Y:S02]  /*18c0*/  @!P1 IADD3 R7, PT, PT, -R7, RZ, RZ ;  /* 0x000000ff07079210 */ /* 0x000fe40007ffe1ff */
[----:B------:R-:W-:Y:S02]  /*18d0*/  @!P2 IADD3 R10, PT, PT, R10, -R14, RZ ;  /* 0x8000000e0a0aa210 */ /* 0x000fe40007ffe0ff */
[----:B-1----:R-:W-:Y:S02]  /*18e0*/  ISETP.GE.U32.AND P2, PT, R6, 0x8, PT ;  /* 0x000000080600780c */ /* 0x002fe40003f46070 */
[----:B------:R-:W-:Y:S02]  /*18f0*/  ISETP.NE.AND P1, PT, R4, RZ, PT ;  /* 0x000000ff0400720c */ /* 0x000fe40003f25270 */
[----:B------:R-:W-:Y:S02]  /*1900*/  @!P3 LOP3.LUT R7, RZ, R0, RZ, 0x33, !PT ;  /* 0x00000000ff07b212 */ /* 0x000fe400078e33ff */
[----:B------:R-:W-:-:S02]  /*1910*/  @!P4 IADD3 R9, PT, PT, -R9, RZ, RZ ;  /* 0x000000ff0909c210 */ /* 0x000fc40007ffe1ff */
[----:B------:R-:W-:Y:S02]  /*1920*/  IADD3 R11, PT, PT, -R7, RZ, RZ ;  /* 0x000000ff070b7210 */ /* 0x000fe40007ffe1ff */
[----:B------:R-:W-:Y:S02]  /*1930*/  @!P5 IADD3 R10, PT, PT, -R10, RZ, RZ ;  /* 0x000000ff0a0ad210 */ /* 0x000fe40007ffe1ff */
[----:B------:R-:W-:Y:S01]  /*1940*/  @!P0 LOP3.LUT R10, RZ, R5, RZ, 0x33, !PT ;  /* 0x00000005ff0a8212 */ /* 0x000fe200078e33ff */
[----:B------:R-:W-:Y:S02]  /*1950*/  IMAD R11, R0, R11, R3 ;  /* 0x0000000b000b7224 */ /* 0x000fe400078e0203 */
[----:B------:R-:W-:Y:S01]  /*1960*/  @!P1 LOP3.LUT R9, RZ, R4, RZ, 0x33, !PT ;  /* 0x00000004ff099212 */ /* 0x000fe200078e33ff */
[----:B------:R-:W-:Y:S06]  /*1970*/  @!P2 BRA `(.L_x_8) ;  /* 0x000000040024a947 */ /* 0x000fec0003800000 */
[----:B------:R-:W-:Y:S02]  /*1980*/  MOV R22, RZ ;  /* 0x000000ff00167202 */ /* 0x000fe40000000f00 */
[----:B------:R-:W-:-:S07]  /*1990*/  MOV R8, RZ ;  /* 0x000000ff00087202 */ /* 0x000fce0000000f00 */
.L_x_9:
[----:B------:R-:W1:Y:S01]  /*19a0*/  LDC.64 R26, c[0x0][0x388] ;  /* 0x0000e200ff1a7b82 */ /* 0x000e620000000a00 */
[C---:B0-----:R-:W-:Y:S02]  /*19b0*/  IMAD R12, R8.reuse, UR9, R7 ;  /* 0x00000009080c7c24 */ /* 0x041fe4000f8e0207 */
[----:B------:R-:W-:-:S03]  /*19c0*/  IMAD R13, R8, R0, R11 ;  /* 0x00000000080d7224 */ /* 0x000fc600078e020b */
[C---:B------:R-:W-:Y:S01]  /*19d0*/  IADD3 R18, PT, PT, R12.reuse, UR9, RZ ;  /* 0x000000090c127c10 */ /* 0x040fe2000fffe0ff */
[-CC-:B------:R-:W-:Y:S01]  /*19e0*/  IMAD R12, R12, R5.reuse, R10.reuse ;  /* 0x000000050c0c7224 */ /* 0x180fe200078e020a */
[----:B------:R-:W0:Y:S03]  /*19f0*/  LDC.64 R16, c[0x0][0x390] ;  /* 0x0000e400ff107b82 */ /* 0x000e260000000a00 */
[CCC-:B------:R-:W-:Y:S01]  /*1a00*/  IMAD R14, R18.reuse, R5.reuse, R10.reuse ;  /* 0x00000005120e7224 */ /* 0x1c0fe200078e020a */
[----:B------:R-:W-:Y:S01]  /*1a10*/  IADD3 R18, PT, PT, R18, UR9, RZ ;  /* 0x0000000912127c10 */ /* 0x000fe2000fffe0ff */
[-CC-:B------:R-:W-:Y:S02]  /*1a20*/  IMAD R15, R12, R4.reuse, R9.reuse ;  /* 0x000000040c0f7224 */ /* 0x180fe400078e0209 */
[----:B------:R-:W-:Y:S02]  /*1a30*/  IMAD R29, R14, R4, R9 ;  /* 0x000000040e1d7224 */ /* 0x000fe400078e0209 */
[----:B------:R-:W-:-:S02]  /*1a40*/  IMAD R19, R18, R5, R10 ;  /* 0x0000000512137224 */ /* 0x000fc400078e020a */
[----:B-1----:R-:W-:-:S04]  /*1a50*/  IMAD.WIDE R26, R13, 0x4, R26 ;  /* 0x000000040d1a7825 */ /* 0x002fc800078e021a */
[----:B------:R-:W-:Y:S02]  /*1a60*/  IMAD R19, R19, R4, R9 ;  /* 0x0000000413137224 */ /* 0x000fe400078e0209 */
[----:B------:R-:W-:Y:S02]  /*1a70*/  IMAD.WIDE R12, R0, 0x4, R26 ;  /* 0x00000004000c7825 */ /* 0x000fe400078e021a */
[----:B------:R-:W2:Y:S02]  /*1a80*/  LDG.E R27, desc[UR10][R26.64] ;  /* 0x0000000a1a1b7981 */ /* 0x000ea4000c1e1900 */
[--C-:B0-----:R-:W-:Y:S02]  /*1a90*/  IMAD.WIDE R14, R15, 0x4, R16.reuse ;  /* 0x000000040f0e7825 */ /* 0x101fe400078e0210 */
[----:B------:R-:W3:Y:S02]  /*1aa0*/  LDG.E R24, desc[UR10][R12.64] ;  /* 0x0000000a0c187981 */ /* 0x000ee4000c1e1900 */
[----:B------:R-:W-:-:S02]  /*1ab0*/  IMAD.WIDE R28, R29, 0x4, R16 ;  /* 0x000000041d1c7825 */ /* 0x000fc400078e0210 */
[----:B------:R0:W2:Y:S02]  /*1ac0*/  LDG.E R26, desc[UR10][R14.64] ;  /* 0x0000000a0e1a7981 */ /* 0x0000a4000c1e1900 */
[----:B------:R-:W-:Y:S02]  /*1ad0*/  IMAD.WIDE R20, R19, 0x4, R16 ;  /* 0x0000000413147825 */ /* 0x000fe400078e0210 */
[----:B------:R-:W3:Y:S04]  /*1ae0*/  LDG.E R23, desc[UR10][R28.64] ;  /* 0x0000000a1c177981 */ /* 0x000ee8000c1e1900 */
[----:B------:R1:W4:Y:S01]  /*1af0*/  LDG.E R20, desc[UR10][R20.64] ;  /* 0x0000000a14147981 */ /* 0x000322000c1e1900 */
[----:B0-----:R-:W-:-:S05]  /*1b00*/  IMAD.WIDE R14, R0, 0x4, R12 ;  /* 0x00000004000e7825 */ /* 0x001fca00078e020c */
[----:B------:R0:W4:Y:S01]  /*1b10*/  LDG.E R25, desc[UR10][R14.64] ;  /* 0x0000000a0e197981 */ /* 0x000122000c1e1900 */
[----:B-1----:R-:W-:Y:S01]  /*1b20*/  IADD3 R21, PT, PT, R18, UR9, RZ ;  /* 0x0000000912157c10 */ /* 0x002fe2000fffe0ff */
[----:B------:R-:W-:-:S04]  /*1b30*/  IMAD.WIDE R12, R0, 0x4, R14 ;  /* 0x00000004000c7825 */ /* 0x000fc800078e020e */
[C---:B------:R-:W-:Y:S01]  /*1b40*/  IMAD R18, R21.reuse, R5, R10 ;  /* 0x0000000515127224 */ /* 0x040fe200078e020a */
[----:B------:R-:W-:-:S03]  /*1b50*/  IADD3 R21, PT, PT, R21, UR9, RZ ;  /* 0x0000000915157c10 */ /* 0x000fc6000fffe0ff */
[----:B------:R-:W-:Y:S01]  /*1b60*/  IMAD R19, R18, R4, R9 ;  /* 0x0000000412137224 */ /* 0x000fe200078e0209 */
[C---:B------:R-:W-:Y:S01]  /*1b70*/  IADD3 R29, PT, PT, R21.reuse, UR9, RZ ;  /* 0x00000009151d7c10 */ /* 0x040fe2000fffe0ff */
[----:B------:R-:W-:Y:S02]  /*1b80*/  IMAD R28, R21, R5, R10 ;  /* 0x00000005151c7224 */ /* 0x000fe400078e020a */
[----:B------:R-:W-:-:S04]  /*1b90*/  IMAD.WIDE R18, R19, 0x4, R16 ;  /* 0x0000000413127825 */ /* 0x000fc800078e0210 */
[----:B------:R-:W-:Y:S02]  /*1ba0*/  IMAD R21, R28, R4, R9 ;  /* 0x000000041c157224 */ /* 0x000fe400078e0209 */
[----:B0-----:R-:W-:-:S04]  /*1bb0*/  IMAD.WIDE R14, R0, 0x4, R12 ;  /* 0x00000004000e7825 */ /* 0x001fc800078e020c */
[----:B--2---:R-:W-:Y:S02]  /*1bc0*/  FFMA R27, R27, R26, R22 ;  /* 0x0000001a1b1b7223 */ /* 0x004fe40000000016 */
[----:B------:R0:W2:Y:S02]  /*1bd0*/  LDG.E R26, desc[UR10][R12.64] ;  /* 0x0000000a0c1a7981 */ /* 0x0000a4000c1e1900 */
[----:B---3--:R-:W-:Y:S01]  /*1be0*/  FFMA R24, R24, R23, R27 ;  /* 0x0000001718187223 */ /* 0x008fe2000000001b */
[C---:B------:R-:W-:Y:S01]  /*1bf0*/  IADD3 R27, PT, PT, R29.reuse, UR9, RZ ;  /* 0x000000091d1b7c10 */ /* 0x040fe2000fffe0ff */
[----:B------:R1:W2:Y:S01]  /*1c00*/  LDG.E R22, desc[UR10][R18.64] ;  /* 0x0000000a12167981 */ /* 0x0002a2000c1e1900 */
[----:B0-----:R-:W-:Y:S02]  /*1c10*/  IMAD R12, R29, R5, R10 ;  /* 0x000000051d0c7224 */ /* 0x001fe400078e020a */
[----:B----4-:R-:W-:Y:S01]  /*1c20*/  FFMA R23, R25, R20, R24 ;  /* 0x0000001419177223 */ /* 0x010fe20000000018 */
[----:B------:R-:W-:Y:S01]  /*1c30*/  IMAD.WIDE R20, R21, 0x4, R16 ;  /* 0x0000000415147825 */ /* 0x000fe200078e0210 */
[----:B-1----:R-:W-:Y:S01]  /*1c40*/  IADD3 R18, PT, PT, R27, UR9, RZ ;  /* 0x000000091b127c10 */ /* 0x002fe2000fffe0ff */
[----:B------:R0:W3:Y:S02]  /*1c50*/  LDG.E R24, desc[UR10][R14.64] ;  /* 0x0000000a0e187981 */ /* 0x0000e4000c1e1900 */
[----:B------:R-:W-:-:S02]  /*1c60*/  IMAD.WIDE R28, R0, 0x4, R14 ;  /* 0x00000004001c7825 */ /* 0x000fc400078e020e */
[----:B------:R1:W3:Y:S02]  /*1c70*/  LDG.E R25, desc[UR10][R20.64] ;  /* 0x0000000a14197981 */ /* 0x0002e4000c1e1900 */
[----:B------:R-:W-:Y:S02]  /*1c80*/  IMAD R19, R12, R4, R9 ;  /* 0x000000040c137224 */ /* 0x000fe400078e0209 */
[-CC-:B0-----:R-:W-:Y:S02]  /*1c90*/  IMAD R14, R27, R5.reuse, R10.reuse ;  /* 0x000000051b0e7224 */ /* 0x181fe400078e020a */
[----:B-1----:R-:W-:Y:S01]  /*1ca0*/  IMAD R20, R18, R5, R10 ;  /* 0x0000000512147224 */ /* 0x002fe200078e020a */
[----:B------:R-:W4:Y:S01]  /*1cb0*/  LDG.E R27, desc[UR10][R28.64] ;  /* 0x0000000a1c1b7981 */ /* 0x000f22000c1e1900 */
[----:B------:R-:W-:-:S04]  /*1cc0*/  IMAD.WIDE R18, R19, 0x4, R16 ;  /* 0x0000000413127825 */ /* 0x000fc800078e0210 */
[-C--:B------:R-:W-:Y:S02]  /*1cd0*/  IMAD R15, R14, R4.reuse, R9 ;  /* 0x000000040e0f7224 */ /* 0x080fe400078e0209 */
[----:B------:R-:W-:Y:S01]  /*1ce0*/  IMAD.WIDE R12, R0, 0x4, R28 ;  /* 0x00000004000c7825 */ /* 0x000fe200078e021c */
[----:B------:R-:W4:Y:S03]  /*1cf0*/  LDG.E R18, desc[UR10][R18.64] ;  /* 0x0000000a12127981 */ /* 0x000f26000c1e1900 */
[----:B------:R-:W-:Y:S02]  /*1d00*/  IMAD R21, R20, R4, R9 ;  /* 0x0000000414157224 */ /* 0x000fe400078e0209 */
[----:B------:R-:W-:-:S04]  /*1d10*/  IMAD.WIDE R14, R15, 0x4, R16 ;  /* 0x000000040f0e7825 */ /* 0x000fc800078e0210 */
[----:B------:R-:W-:Y:S01]  /*1d20*/  IMAD.WIDE R16, R21, 0x4, R16 ;  /* 0x0000000415107825 */ /* 0x000fe200078e0210 */
[----:B------:R-:W5:Y:S03]  /*1d30*/  LDG.E R19, desc[UR10][R12.64] ;  /* 0x0000000a0c137981 */ /* 0x000f66000c1e1900 */
[----:B------:R-:W-:Y:S01]  /*1d40*/  IMAD.WIDE R20, R0, 0x4, R12 ;  /* 0x0000000400147825 */ /* 0x000fe200078e020c */
[----:B------:R-:W5:Y:S04]  /*1d50*/  LDG.E R14, desc[UR10][R14.64] ;  /* 0x0000000a0e0e7981 */ /* 0x000f68000c1e1900 */
[----:B------:R-:W5:Y:S04]  /*1d60*/  LDG.E R16, desc[UR10][R16.64] ;  /* 0x0000000a10107981 */ /* 0x000f68000c1e1900 */
[----:B------:R-:W5:Y:S01]  /*1d70*/  LDG.E R21, desc[UR10][R20.64] ;  /* 0x0000000a14157981 */ /* 0x000f62000c1e1900 */
[----:B------:R-:W-:-:S04]  /*1d80*/  IADD3 R8, PT, PT, R8, 0x8, RZ ;  /* 0x0000000808087810 */ /* 0x000fc80007ffe0ff */
[----:B------:R-:W-:Y:S01]  /*1d90*/  ISETP.NE.AND P0, PT, R8, UR5, PT ;  /* 0x0000000508007c0c */ /* 0x000fe2000bf05270 */
[----:B--2---:R-:W-:-:S04]  /*1da0*/  FFMA R23, R26, R22, R23 ;  /* 0x000000161a177223 */ /* 0x004fc80000000017 */
[----:B---3--:R-:W-:-:S04]  /*1db0*/  FFMA R24, R24, R25, R23 ;  /* 0x0000001918187223 */ /* 0x008fc80000000017 */
[----:B----4-:R-:W-:-:S04]  /*1dc0*/  FFMA R18, R27, R18, R24 ;  /* 0x000000121b127223 */ /* 0x010fc80000000018 */
[----:B-----5:R-:W-:-:S04]  /*1dd0*/  FFMA R18, R19, R14, R18 ;  /* 0x0000000e13127223 */ /* 0x020fc80000000012 */
[----:B------:R-:W-:Y:S01]  /*1de0*/  FFMA R22, R21, R16, R18 ;  /* 0x0000001015167223 */ /* 0x000fe20000000012 */
[----:B------:R-:W-:Y:S06]  /*1df0*/  @P0 BRA `(.L_x_9) ;  /* 0xfffffff800e80947 */ /* 0x000fec000383ffff */
[----:B------:R-:W-:-:S07]  /*1e00*/  MOV R8, UR5 ;  /* 0x0000000500087c02 */ /* 0x000fce0008000f00 */
.L_x_8:
[----:B------:R-:W-:-:S09]  /*1e10*/  UISETP.NE.AND UP1, UPT, UR6, URZ, UPT ;  /* 0x000000ff0600728c */ /* 0x000fd2000bf25270 */
[----:B------:R-:W-:Y:S05]  /*1e20*/  BRA.U !UP1, `(.L_x_10) ;  /* 0x0000000509347547 */ /* 0x000fea000b800000 */
[----:B------:R-:W-:Y:S01]  /*1e30*/  UISETP.NE.AND UP1, UPT, UR8, URZ, UPT ;  /* 0x000000ff0800728c */ /* 0x000fe2000bf25270 */
[----:B------:R-:W-:Y:S10]  /*1e40*/  BRA.U !UP0, `(.L_x_11) ;  /* 0x0000000108947547 */ /* 0x000ff4000b800000 */
[----:B------:R-:W1:Y:S01]  /*1e50*/  LDCU UR7, c[0x0][0x3ac] ;  /* 0x00007580ff0777ac */ /* 0x000e620008000800 */
[----:B------:R-:W2:Y:S01]  /*1e60*/  LDC.64 R14, c[0x0][0x388] ;  /* 0x0000e200ff0e7b82 */ /* 0x000ea20000000a00 */
[----:B------:R-:W-:-:S07]  /*1e70*/  IMAD R17, R8, R0, R11 ;  /* 0x0000000008117224 */ /* 0x000fce00078e020b */
[----:B------:R-:W3:Y:S01]  /*1e80*/  LDC.64 R12, c[0x0][0x390] ;  /* 0x0000e400ff0c7b82 */ /* 0x000ee20000000a00 */
[----:B-1----:R-:W-:-:S04]  /*1e90*/  IMAD R16, R8, UR7, R7 ;  /* 0x0000000708107c24 */ /* 0x002fc8000f8e0207 */
[C---:B------:R-:W-:Y:S01]  /*1ea0*/  IMAD R18, R16.reuse, R5, R10 ;  /* 0x0000000510127224 */ /* 0x040fe200078e020a */
[----:B------:R-:W-:Y:S01]  /*1eb0*/  IADD3 R16, PT, PT, R16, UR7, RZ ;  /* 0x0000000710107c10 */ /* 0x000fe2000fffe0ff */
[----:B--2---:R-:W-:-:S03]  /*1ec0*/  IMAD.WIDE R14, R17, 0x4, R14 ;  /* 0x00000004110e7825 */ /* 0x004fc600078e020e */
[----:B------:R-:W-:Y:S01]  /*1ed0*/  IADD3 R17, PT, PT, R16, UR7, RZ ;  /* 0x0000000710117c10 */ /* 0x000fe2000fffe0ff */
[----:B------:R-:W-:Y:S01]  /*1ee0*/  IMAD R27, R18, R4, R9 ;  /* 0x00000004121b7224 */ /* 0x000fe200078e0209 */
[----:B------:R1:W2:Y:S01]  /*1ef0*/  LDG.E R23, desc[UR10][R14.64] ;  /* 0x0000000a0e177981 */ /* 0x0002a2000c1e1900 */
[-CC-:B------:R-:W-:Y:S01]  /*1f00*/  IMAD R16, R16, R5.reuse, R10.reuse ;  /* 0x0000000510107224 */ /* 0x180fe200078e020a */
[C---:B------:R-:W-:Y:S01]  /*1f10*/  IADD3 R24, PT, PT, R17.reuse, UR7, RZ ;  /* 0x0000000711187c10 */ /* 0x040fe2000fffe0ff */
[----:B------:R-:W-:Y:S02]  /*1f20*/  IMAD R18, R17, R5, R10 ;  /* 0x0000000511127224 */ /* 0x000fe400078e020a */
[----:B---3--:R-:W-:-:S04]  /*1f30*/  IMAD.WIDE R26, R27, 0x4, R12 ;  /* 0x000000041b1a7825 */ /* 0x008fc800078e020c */
[----:B------:R-:W-:Y:S02]  /*1f40*/  IMAD.WIDE R20, R0, 0x4, R14 ;  /* 0x0000000400147825 */ /* 0x000fe400078e020e */
[----:B------:R-:W2:Y:S02]  /*1f50*/  LDG.E R26, desc[UR10][R26.64] ;  /* 0x0000000a1a1a7981 */ /* 0x000ea4000c1e1900 */
[-CC-:B------:R-:W-:Y:S02]  /*1f60*/  IMAD R19, R16, R4.reuse, R9.reuse ;  /* 0x0000000410137224 */ /* 0x180fe400078e0209 */
[----:B------:R-:W-:Y:S02]  /*1f70*/  IMAD R17, R18, R4, R9 ;  /* 0x0000000412117224 */ /* 0x000fe400078e0209 */
[----:B------:R-:W-:Y:S02]  /*1f80*/  IMAD R24, R24, R5, R10 ;  /* 0x0000000518187224 */ /* 0x000fe400078e020a */
[----:B------:R-:W-:-:S04]  /*1f90*/  IMAD.WIDE R18, R19, 0x4, R12 ;  /* 0x0000000413127825 */ /* 0x000fc800078e020c */
[----:B-1----:R-:W-:Y:S02]  /*1fa0*/  IMAD.WIDE R14, R0, 0x4, R20 ;  /* 0x00000004000e7825 */ /* 0x002fe400078e0214 */
[----:B------:R-:W3:Y:S02]  /*1fb0*/  LDG.E R20, desc[UR10][R20.64] ;  /* 0x0000000a14147981 */ /* 0x000ee4000c1e1900 */
[----:B------:R-:W-:Y:S02]  /*1fc0*/  IMAD R29, R24, R4, R9 ;  /* 0x00000004181d7224 */ /* 0x000fe400078e0209 */
        /* <DEDUP_REMOVED lines=13> */
.L_x_11:
[----:B------:R-:W-:Y:S05]  /*20a0*/  BRA.U !UP1, `(.L_x_10) ;  /* 0x0000000109947547 */ /* 0x000fea000b800000 */
[----:B------:R-:W-:Y:S01]  /*20b0*/  UISETP.NE.AND UP1, UPT, UR8, 0x1, UPT ;  /* 0x000000010800788c */ /* 0x000fe2000bf25270 */
[----:B------:R-:W-:-:S08]  /*20c0*/  LOP3.LUT P0, RZ, R6, 0x1, RZ, 0xc0, !PT ;  /* 0x0000000106ff7812 */ /* 0x000fd0000780c0ff */
[----:B------:R-:W-:Y:S05]  /*20d0*/  BRA.U !UP1, `(.L_x_12) ;  /* 0x0000000109547547 */ /* 0x000fea000b800000 */
[----:B------:R-:W1:Y:S01]  /*20e0*/  LDCU UR7, c[0x0][0x3ac] ;  /* 0x00007580ff0777ac */ /* 0x000e620008000800 */
[----:B------:R-:W2:Y:S01]  /*20f0*/  LDC.64 R18, c[0x0][0x388] ;  /* 0x0000e200ff127b82 */ /* 0x000ea20000000a00 */
[----:B------:R-:W-:-:S07]  /*2100*/  IMAD R15, R8, R0, R11 ;  /* 0x00000000080f7224 */ /* 0x000fce00078e020b */
[----:B------:R-:W3:Y:S01]  /*2110*/  LDC.64 R12, c[0x0][0x390] ;  /* 0x0000e400ff0c7b82 */ /* 0x000ee20000000a00 */
[----:B-1----:R-:W-:-:S05]  /*2120*/  IMAD R6, R8, UR7, R7 ;  /* 0x0000000708067c24 */ /* 0x002fca000f8e0207 */
[C---:B------:R-:W-:Y:S01]  /*2130*/  IADD3 R14, PT, PT, R6.reuse, UR7, RZ ;  /* 0x00000007060e7c10 */ /* 0x040fe2000fffe0ff */
[----:B------:R-:W-:Y:S02]  /*2140*/  IMAD R6, R6, R5, R10 ;  /* 0x0000000506067224 */ /* 0x000fe400078e020a */
[----:B--2---:R-:W-:-:S04]  /*2150*/  IMAD.WIDE R18, R15, 0x4, R18 ;  /* 0x000000040f127825 */ /* 0x004fc800078e0212 */
[----:B------:R-:W-:Y:S01]  /*2160*/  IMAD R14, R14, R5, R10 ;  /* 0x000000050e0e7224 */ /* 0x000fe200078e020a */
[----:B------:R-:W2:Y:S01]  /*2170*/  LDG.E R21, desc[UR10][R18.64] ;  /* 0x0000000a12157981 */ /* 0x000ea2000c1e1900 */
[-CC-:B------:R-:W-:Y:S02]  /*2180*/  IMAD R17, R6, R4.reuse, R9.reuse ;  /* 0x0000000406117224 */ /* 0x180fe400078e0209 */
[----:B------:R-:W-:Y:S02]  /*2190*/  IMAD R23, R14, R4, R9 ;  /* 0x000000040e177224 */ /* 0x000fe400078e0209 */
[----:B---3--:R-:W-:-:S04]  /*21a0*/  IMAD.WIDE R14, R17, 0x4, R12 ;  /* 0x00000004110e7825 */ /* 0x008fc800078e020c */
[----:B------:R-:W-:Y:S02]  /*21b0*/  IMAD.WIDE R16, R0, 0x4, R18 ;  /* 0x0000000400107825 */ /* 0x000fe400078e0212 */
[----:B------:R-:W2:Y:S02]  /*21c0*/  LDG.E R14, desc[UR10][R14.64] ;  /* 0x0000000a0e0e7981 */ /* 0x000ea4000c1e1900 */
[----:B------:R-:W-:Y:S02]  /*21d0*/  IMAD.WIDE R12, R23, 0x4, R12 ;  /* 0x00000004170c7825 */ /* 0x000fe400078e020c */
[----:B------:R-:W3:Y:S04]  /*21e0*/  LDG.E R16, desc[UR10][R16.64] ;  /* 0x0000000a10107981 */ /* 0x000ee8000c1e1900 */
[----:B------:R-:W3:Y:S01]  /*21f0*/  LDG.E R12, desc[UR10][R12.64] ;  /* 0x0000000a0c0c7981 */ /* 0x000ee2000c1e1900 */
[----:B------:R-:W-:Y:S01]  /*2200*/  IADD3 R8, PT, PT, R8, 0x2, RZ ;  /* 0x0000000208087810 */ /* 0x000fe20007ffe0ff */
[----:B--2---:R-:W-:-:S04]  /*2210*/  FFMA R21, R21, R14, R22 ;  /* 0x0000000e15157223 */ /* 0x004fc80000000016 */
[----:B---3--:R-:W-:-:S07]  /*2220*/  FFMA R22, R16, R12, R21 ;  /* 0x0000000c10167223 */ /* 0x008fce0000000015 */
.L_x_12:
[----:B------:R-:W-:Y:S05]  /*2230*/  @!P0 BRA `(.L_x_10) ;  /* 0x0000000000308947 */ /* 0x000fea0003800000 */
[----:B------:R-:W1:Y:S01]  /*2240*/  LDCU UR7, c[0x0][0x3ac] ;  /* 0x00007580ff0777ac */ /* 0x000e620008000800 */
[----:B------:R-:W2:Y:S01]  /*2250*/  LDC.64 R14, c[0x0][0x388] ;  /* 0x0000e200ff0e7b82 */ /* 0x000ea20000000a00 */
[----:B------:R-:W-:-:S07]  /*2260*/  IMAD R11, R8, R0, R11 ;  /* 0x00000000080b7224 */ /* 0x000fce00078e020b */
[----:B------:R-:W3:Y:S01]  /*2270*/  LDC.64 R12, c[0x0][0x390] ;  /* 0x0000e400ff0c7b82 */ /* 0x000ee20000000a00 */
[----:B-1----:R-:W-:-:S04]  /*2280*/  IMAD R6, R8, UR7, R7 ;  /* 0x0000000708067c24 */ /* 0x002fc8000f8e0207 */
[----:B------:R-:W-:Y:S02]  /*2290*/  IMAD R6, R6, R5, R10 ;  /* 0x0000000506067224 */ /* 0x000fe400078e020a */
[----:B--2---:R-:W-:-:S04]  /*22a0*/  IMAD.WIDE R14, R11, 0x4, R14 ;  /* 0x000000040b0e7825 */ /* 0x004fc800078e020e */
[----:B------:R-:W-:Y:S02]  /*22b0*/  IMAD R9, R6, R4, R9 ;  /* 0x0000000406097224 */ /* 0x000fe400078e0209 */
[----:B------:R-:W2:Y:S02]  /*22c0*/  LDG.E R15, desc[UR10][R14.64] ;  /* 0x0000000a0e0f7981 */ /* 0x000ea4000c1e1900 */
[----:B---3--:R-:W-:-:S06]  /*22d0*/  IMAD.WIDE R12, R9, 0x4, R12 ;  /* 0x00000004090c7825 */ /* 0x008fcc00078e020c */
[----:B------:R-:W2:Y:S02]  /*22e0*/  LDG.E R12, desc[UR10][R12.64] ;  /* 0x0000000a0c0c7981 */ /* 0x000ea4000c1e1900 */
[----:B--2---:R-:W-:-:S07]  /*22f0*/  FFMA R22, R15, R12, R22 ;  /* 0x0000000c0f167223 */ /* 0x004fce0000000016 */
.L_x_10:
[----:B------:R-:W1:Y:S02]  /*2300*/  LDC.64 R4, c[0x0][0x398] ;  /* 0x0000e600ff047b82 */ /* 0x000e640000000a00 */
[----:B-1----:R-:W-:-:S06]  /*2310*/  IMAD.WIDE R4, R7, 0x4, R4 ;  /* 0x0000000407047825 */ /* 0x002fcc00078e0204 */
[----:B------:R-:W1:Y:S01]  /*2320*/  LDC.64 R6, c[0x0][0x380] ;  /* 0x0000e000ff067b82 */ /* 0x000e620000000a00 */
[----:B------:R-:W2:Y:S01]  /*2330*/  LDG.E R5, desc[UR10][R4.64] ;  /* 0x0000000a04057981 */ /* 0x000ea2000c1e1900 */
[----:B-1----:R-:W-:Y:S01]  /*2340*/  IMAD.WIDE R6, R3, 0x4, R6 ;  /* 0x0000000403067825 */ /* 0x002fe200078e0206 */
[----:B------:R-:W-:-:S04]  /*2350*/  IADD3 R3, PT, PT, R2, R3, RZ ;  /* 0x0000000302037210 */ /* 0x000fc80007ffe0ff */
[----:B------:R-:W-:Y:S01]  /*2360*/  ISETP.GE.AND P0, PT, R3, UR4, PT ;  /* 0x0000000403007c0c */ /* 0x000fe2000bf06270 */
[----:B--2---:R-:W-:-:S05]  /*2370*/  FADD R9, R5, R22 ;  /* 0x0000001605097221 */ /* 0x004fca0000000000 */
[----:B------:R1:W-:Y:S07]  /*2380*/  STG.E desc[UR10][R6.64], R9 ;  /* 0x0000000906007986 */ /* 0x0003ee000c10190a */
[----:B------:R-:W-:Y:S05]  /*2390*/  @!P0 BRA `(.L_x_13) ;  /* 0xffffffec00f08947 */ /* 0x000fea000383ffff */
[----:B0-----:R-:W-:Y:S05]  /*23a0*/  EXIT ;  /* 0x000000000000794d */ /* 0x001fea0003800000 */
.L_x_0:
[----:B------:R-:W0:Y:S02]  /*23b0*/  LDCU.64 UR6, c[0x0][0x398] ;  /* 0x00007300ff0677ac */ /* 0x000e240008000a00 */
[----:B0-----:R-:W-:-:S04]  /*23c0*/  UISETP.NE.U32.AND UP0, UPT, UR6, URZ, UPT ;  /* 0x000000ff0600728c */ /* 0x001fc8000bf05070 */
[----:B------:R-:W-:-:S09]  /*23d0*/  UISETP.NE.AND.EX UP0, UPT, UR7, URZ, UPT, UP0 ;  /* 0x000000ff0700728c */ /* 0x000fd2000bf05300 */
[----:B------:R-:W-:Y:S05]  /*23e0*/  BRA.U !UP0, `(.L_x_14) ;  /* 0x0000000108947547 */ /* 0x000fea000b800000 */
[-C--:B------:R-:W-:Y:S01]  /*23f0*/  IABS R8, R0.reuse ;  /* 0x0000000000087213 */ /* 0x080fe20000000000 */
[----:B------:R-:W0:Y:S01]  /*2400*/  LDC.64 R4, c[0x0][0x380] ;  /* 0x0000e000ff047b82 */ /* 0x000e220000000a00 */
[----:B------:R-:W-:Y:S02]  /*2410*/  ISETP.NE.AND P3, PT, R0, RZ, PT ;  /* 0x000000ff0000720c */ /* 0x000fe40003f65270 */
[----:B------:R-:W1:Y:S01]  /*2420*/  I2F.RP R9, R8 ;  /* 0x0000000800097306 */ /* 0x000e620000209400 */
[----:B------:R-:W-:-:S04]  /*2430*/  LOP3.LUT R14, RZ, R0, RZ, 0x33, !PT ;  /* 0x00000000ff0e7212 */ /* 0x000fc800078e33ff */
[----:B------:R-:W2:Y:S03]  /*2440*/  LDC.64 R6, c[0x0][0x398] ;  /* 0x0000e600ff067b82 */ /* 0x000ea60000000a00 */
[----:B-1----:R-:W1:Y:S02]  /*2450*/  MUFU.RCP R9, R9 ;  /* 0x0000000900097308 */ /* 0x002e640000001000 */
[----:B-1----:R-:W-:-:S06]  /*2460*/  IADD3 R10, PT, PT, R9, 0xffffffe, RZ ;  /* 0x0ffffffe090a7810 */ /* 0x002fcc0007ffe0ff */
[----:B------:R1:W3:Y:S02]  /*2470*/  F2I.FTZ.U32.TRUNC.NTZ R11, R10 ;  /* 0x0000000a000b7305 */ /* 0x0002e4000021f000 */
[----:B-1----:R-:W-:Y:S01]  /*2480*/  HFMA2 R10, -RZ, RZ, 0, 0 ;  /* 0x00000000ff0a7431 */ /* 0x002fe200000001ff */
[----:B---3--:R-:W-:-:S05]  /*2490*/  IADD3 R13, PT, PT, RZ, -R11, RZ ;  /* 0x8000000bff0d7210 */ /* 0x008fca0007ffe0ff */
[----:B------:R-:W-:-:S04]  /*24a0*/  IMAD R13, R13, R8, RZ ;  /* 0x000000080d0d7224 */ /* 0x000fc800078e02ff */
[----:B0-2---:R-:W-:-:S07]  /*24b0*/  IMAD.HI.U32 R15, R11, R13, R10 ;  /* 0x0000000d0b0f7227 */ /* 0x005fce00078e000a */
.L_x_15:
[----:B0-----:R-:W-:Y:S02]  /*24c0*/  IABS R9, R0 ;  /* 0x0000000000097213 */ /* 0x001fe40000000000 */
[----:B------:R-:W-:Y:S02]  /*24d0*/  IABS R10, R3 ;  /* 0x00000003000a7213 */ /* 0x000fe40000000000 */
[----:B------:R-:W-:-:S03]  /*24e0*/  IADD3 R11, PT, PT, RZ, -R9, RZ ;  /* 0x80000009ff0b7210 */ /* 0x000fc60007ffe0ff */
[----:B------:R-:W-:-:S04]  /*24f0*/  IMAD.HI.U32 R9, R15, R10, RZ ;  /* 0x0000000a0f097227 */ /* 0x000fc800078e00ff */
[----:B------:R-:W-:Y:S01]  /*2500*/  IMAD R11, R9, R11, R10 ;  /* 0x0000000b090b7224 */ /* 0x000fe200078e020a */
[----:B------:R-:W-:-:S04]  /*2510*/  IABS R10, R0 ;  /* 0x00000000000a7213 */ /* 0x000fc80000000000 */
[----:B------:R-:W-:-:S13]  /*2520*/  ISETP.GT.U32.AND P1, PT, R8, R11, PT ;  /* 0x0000000b0800720c */ /* 0x000fda0003f24070 */
[----:B------:R-:W-:Y:S02]  /*2530*/  @!P1 IADD3 R11, PT, PT, R11, -R10, RZ ;  /* 0x8000000a0b0b9210 */ /* 0x000fe40007ffe0ff */
[----:B------:R-:W-:Y:S02]  /*2540*/  LOP3.LUT R10, R3, R0, RZ, 0x3c, !PT ;  /* 0x00000000030a7212 */ /* 0x000fe400078e3cff */
[----:B------:R-:W-:Y:S02]  /*2550*/  ISETP.GE.U32.AND P0, PT, R11, R8, PT ;  /* 0x000000080b00720c */ /* 0x000fe40003f06070 */
[----:B------:R-:W-:Y:S02]  /*2560*/  ISETP.GE.AND P2, PT, R10, RZ, PT ;  /* 0x000000ff0a00720c */ /* 0x000fe40003f46270 */
[----:B------:R-:W-:-:S09]  /*2570*/  @!P1 IADD3 R9, PT, PT, R9, 0x1, RZ ;  /* 0x0000000109099810 */ /* 0x000fd20007ffe0ff */
[----:B------:R-:W-:-:S04]  /*2580*/  @P0 IADD3 R9, PT, PT, R9, 0x1, RZ ;  /* 0x0000000109090810 */ /* 0x000fc80007ffe0ff */
[----:B------:R-:W-:-:S04]  /*2590*/  @!P2 IADD3 R9, PT, PT, -R9, RZ, RZ ;  /* 0x000000ff0909a210 */ /* 0x000fc80007ffe1ff */
[----:B------:R-:W-:-:S05]  /*25a0*/  SEL R11, R14, R9, !P3 ;  /* 0x000000090e0b7207 */ /* 0x000fca0005800000 */
[----:B------:R-:W-:-:S06]  /*25b0*/  IMAD.WIDE R10, R11, 0x4, R6 ;  /* 0x000000040b0a7825 */ /* 0x000fcc00078e0206 */
[----:B------:R-:W2:Y:S01]  /*25c0*/  LDG.E R10, desc[UR10][R10.64] ;  /* 0x0000000a0a0a7981 */ /* 0x000ea2000c1e1900 */
[----:B------:R-:W-:Y:S01]  /*25d0*/  IMAD.WIDE R12, R3, 0x4, R4 ;  /* 0x00000004030c7825 */ /* 0x000fe200078e0204 */
[----:B------:R-:W-:-:S04]  /*25e0*/  IADD3 R3, PT, PT, R2, R3, RZ ;  /* 0x0000000302037210 */ /* 0x000fc80007ffe0ff */
[----:B------:R-:W-:Y:S01]  /*25f0*/  ISETP.GE.AND P0, PT, R3, UR4, PT ;  /* 0x0000000403007c0c */ /* 0x000fe2000bf06270 */
[----:B--2---:R-:W-:-:S05]  /*2600*/  FADD R9, RZ, R10 ;  /* 0x0000000aff097221 */ /* 0x004fca0000000000 */
[----:B------:R0:W-:Y:S07]  /*2610*/  STG.E desc[UR10][R12.64], R9 ;  /* 0x000000090c007986 */ /* 0x0001ee000c10190a */
[----:B------:R-:W-:Y:S05]  /*2620*/  @!P0 BRA `(.L_x_15) ;  /* 0xfffffffc00a48947 */ /* 0x000fea000383ffff */
[----:B------:R-:W-:Y:S05]  /*2630*/  EXIT ;  /* 0x000000000000794d */ /* 0x000fea0003800000 */
.L_x_14:
[----:B------:R-:W0:Y:S02]  /*2640*/  LDC.64 R6, c[0x0][0x380] ;  /* 0x0000e000ff067b82 */ /* 0x000e240000000a00 */
.L_x_16:
[----:B0-----:R-:W-:Y:S01]  /*2650*/  IMAD.WIDE R4, R3, 0x4, R6 ;  /* 0x0000000403047825 */ /* 0x001fe200078e0206 */
[----:B------:R-:W-:-:S04]  /*2660*/  IADD3 R3, PT, PT, R2, R3, RZ ;  /* 0x0000000302037210 */ /* 0x000fc80007ffe0ff */
[----:B------:R1:W-:Y:S01]  /*2670*/  STG.E desc[UR10][R4.64], RZ ;  /* 0x000000ff04007986 */ /* 0x0003e2000c10190a */
[----:B------:R-:W-:-:S13]  /*2680*/  ISETP.GE.AND P0, PT, R3, UR4, PT ;  /* 0x0000000403007c0c */ /* 0x000fda000bf06270 */
[----:B-1----:R-:W-:Y:S05]  /*2690*/  @!P0 BRA `(.L_x_16) ;  /* 0xfffffffc00ec8947 */ /* 0x002fea000383ffff */
[----:B------:R-:W-:Y:S05]  /*26a0*/  EXIT ;  /* 0x000000000000794d */ /* 0x000fea0003800000 */
.L_x_17:
[----:B------:R-:W-:-:S00]  /*26b0*/  BRA `(.L_x_17) ;  /* 0xfffffffc00fc7947 */ /* 0x000fc0000383ffff */
[----:B------:R-:W-:-:S00]  /*26c0*/  NOP ;  /* 0x0000000000007918 */ /* 0x000fc00000000000 */
        /* <DEDUP_REMOVED lines=11> */
.L_x_18:


//--------------------- .nv.shared.reserved.0     --------------------------
	.section	.nv.shared.reserved.0,"aw",@nobits
	.weak		__nv_reservedSMEM_offset_0_alias
	.size		__nv_reservedSMEM_offset_0_alias, 0, 64
	.other		__nv_reservedSMEM_offset_0_alias,@"STO_CUDA_RESERVED_SHARED STV_DEFAULT"
__nv_reservedSMEM_offset_0_alias:
	.zero		0
	.zero		64


//--------------------- .nv.constant0._Z28kernel_convtranspose_forward19ConvTransposeParams --------------------------
	.section	.nv.constant0._Z28kernel_convtranspose_forward19ConvTransposeParams,"a",@progbits
	.sectionflags	@""
	.align	4
.nv.constant0._Z28kernel_convtranspose_forward19ConvTransposeParams:
	.zero		976


//--------------------- SYMBOLS --------------------------

	.type		.nv.reservedSmem.offset0,@object
	.size		.nv.reservedSmem.offset0,0x4
